//
// Generated by NVIDIA NVVM Compiler
//
// Compiler Build ID: CL-36424714
// Cuda compilation tools, release 13.0, V13.0.88
// Based on NVVM 20.0.0
//

.version 9.0
.target sm_100
.address_size 64

	// .globl	_Z19compute_temperaturePdS_S_didd
// _ZZ19compute_temperaturePdS_S_diddE3s_T has been demoted
// _ZZ18max_diff_reductionPdS_S_iE4data has been demoted

.visible .entry _Z19compute_temperaturePdS_S_didd(
	.param .u64 .ptr .align 1 _Z19compute_temperaturePdS_S_didd_param_0,
	.param .u64 .ptr .align 1 _Z19compute_temperaturePdS_S_didd_param_1,
	.param .u64 .ptr .align 1 _Z19compute_temperaturePdS_S_didd_param_2,
	.param .f64 _Z19compute_temperaturePdS_S_didd_param_3,
	.param .u32 _Z19compute_temperaturePdS_S_didd_param_4,
	.param .f64 _Z19compute_temperaturePdS_S_didd_param_5,
	.param .f64 _Z19compute_temperaturePdS_S_didd_param_6
)
{
	.reg .pred 	%p<22>;
	.reg .b32 	%r<52>;
	.reg .b64 	%rd<25>;
	.reg .b64 	%fd<21>;
	// demoted variable
	.shared .align 8 .b8 _ZZ19compute_temperaturePdS_S_diddE3s_T[2736];
	ld.param.u64 	%rd4, [_Z19compute_temperaturePdS_S_didd_param_0];
	ld.param.u64 	%rd5, [_Z19compute_temperaturePdS_S_didd_param_1];
	ld.param.u64 	%rd3, [_Z19compute_temperaturePdS_S_didd_param_2];
	ld.param.f64 	%fd1, [_Z19compute_temperaturePdS_S_didd_param_3];
	ld.param.u32 	%r12, [_Z19compute_temperaturePdS_S_didd_param_4];
	ld.param.f64 	%fd2, [_Z19compute_temperaturePdS_S_didd_param_5];
	ld.param.f64 	%fd3, [_Z19compute_temperaturePdS_S_didd_param_6];
	cvta.to.global.u64 	%rd1, %rd5;
	cvta.to.global.u64 	%rd2, %rd4;
	mov.u32 	%r13, %ctaid.x;
	mov.u32 	%r1, %ntid.x;
	mov.u32 	%r2, %tid.x;
	mad.lo.s32 	%r3, %r13, %r1, %r2;
	mov.u32 	%r14, %ctaid.y;
	mov.u32 	%r4, %ntid.y;
	mov.u32 	%r5, %tid.y;
	mad.lo.s32 	%r15, %r14, %r4, %r5;
	max.s32 	%r16, %r3, %r15;
	setp.ge.s32 	%p1, %r16, %r12;
	mov.u32 	%r17, _ZZ19compute_temperaturePdS_S_diddE3s_T;
	mad.lo.s32 	%r18, %r5, 152, %r17;
	add.s32 	%r7, %r18, 152;
	shl.b32 	%r19, %r2, 3;
	add.s32 	%r8, %r7, %r19;
	@%p1 bra 	$L__BB0_2;
	mad.lo.s32 	%r20, %r12, %r15, %r3;
	mul.wide.s32 	%rd6, %r20, 8;
	add.s64 	%rd7, %rd2, %rd6;
	ld.global.f64 	%fd4, [%rd7];
	st.shared.f64 	[%r8+8], %fd4;
	bra.uni 	$L__BB0_3;
$L__BB0_2:
	st.shared.f64 	[%r8+8], %fd3;
$L__BB0_3:
	setp.ne.s32 	%p2, %r2, 0;
	@%p2 bra 	$L__BB0_7;
	setp.ge.s32 	%p3, %r15, %r12;
	setp.lt.s32 	%p4, %r3, 1;
	or.pred  	%p5, %p4, %p3;
	@%p5 bra 	$L__BB0_6;
	mad.lo.s32 	%r21, %r12, %r15, %r3;
	add.s32 	%r22, %r21, -1;
	mul.wide.u32 	%rd8, %r22, 8;
	add.s64 	%rd9, %rd2, %rd8;
	ld.global.f64 	%fd5, [%rd9];
	st.shared.f64 	[%r7], %fd5;
	bra.uni 	$L__BB0_7;
$L__BB0_6:
	st.shared.f64 	[%r7], %fd3;
$L__BB0_7:
	add.s32 	%r23, %r1, -1;
	setp.ne.s32 	%p6, %r2, %r23;
	@%p6 bra 	$L__BB0_11;
	add.s32 	%r24, %r3, 1;
	max.s32 	%r25, %r24, %r15;
	setp.ge.s32 	%p7, %r25, %r12;
	@%p7 bra 	$L__BB0_10;
	mul.lo.s32 	%r28, %r12, %r15;
	cvt.s64.s32 	%rd10, %r28;
	cvt.s64.s32 	%rd11, %r3;
	add.s64 	%rd12, %rd10, %rd11;
	shl.b64 	%rd13, %rd12, 3;
	add.s64 	%rd14, %rd2, %rd13;
	ld.global.f64 	%fd6, [%rd14+8];
	shl.b32 	%r29, %r1, 3;
	add.s32 	%r30, %r7, %r29;
	st.shared.f64 	[%r30+8], %fd6;
	bra.uni 	$L__BB0_11;
$L__BB0_10:
	shl.b32 	%r26, %r1, 3;
	add.s32 	%r27, %r7, %r26;
	st.shared.f64 	[%r27+8], %fd3;
$L__BB0_11:
	setp.ne.s32 	%p8, %r5, 0;
	@%p8 bra 	$L__BB0_15;
	setp.ge.s32 	%p9, %r3, %r12;
	setp.eq.s32 	%p10, %r15, 0;
	or.pred  	%p11, %p10, %p9;
	@%p11 bra 	$L__BB0_14;
	add.s32 	%r34, %r15, -1;
	mad.lo.s32 	%r35, %r12, %r34, %r3;
	mul.wide.s32 	%rd15, %r35, 8;
	add.s64 	%rd16, %rd2, %rd15;
	ld.global.f64 	%fd7, [%rd16];
	add.s32 	%r38, %r17, %r19;
	st.shared.f64 	[%r38+8], %fd7;
	bra.uni 	$L__BB0_15;
$L__BB0_14:
	add.s32 	%r33, %r17, %r19;
	st.shared.f64 	[%r33+8], %fd3;
$L__BB0_15:
	add.s32 	%r39, %r4, -1;
	setp.ne.s32 	%p12, %r5, %r39;
	@%p12 bra 	$L__BB0_19;
	add.s32 	%r9, %r15, 1;
	max.s32 	%r40, %r9, %r3;
	setp.ge.s32 	%p13, %r40, %r12;
	@%p13 bra 	$L__BB0_18;
	mad.lo.s32 	%r45, %r12, %r9, %r3;
	mul.wide.s32 	%rd17, %r45, 8;
	add.s64 	%rd18, %rd2, %rd17;
	ld.global.f64 	%fd8, [%rd18];
	mad.lo.s32 	%r47, %r4, 152, %r17;
	add.s32 	%r49, %r47, %r19;
	st.shared.f64 	[%r49+160], %fd8;
	bra.uni 	$L__BB0_19;
$L__BB0_18:
	mad.lo.s32 	%r42, %r4, 152, %r17;
	add.s32 	%r44, %r42, %r19;
	st.shared.f64 	[%r44+160], %fd3;
$L__BB0_19:
	bar.sync 	0;
	setp.ge.s32 	%p14, %r16, %r12;
	@%p14 bra 	$L__BB0_23;
	mad.lo.s32 	%r10, %r12, %r15, %r3;
	setp.ne.s32 	%p15, %r3, 0;
	add.s32 	%r51, %r12, -1;
	setp.ne.s32 	%p16, %r3, %r51;
	and.pred  	%p17, %p15, %p16;
	setp.ne.s32 	%p18, %r15, 0;
	and.pred  	%p19, %p18, %p17;
	setp.ne.s32 	%p20, %r15, %r51;
	and.pred  	%p21, %p19, %p20;
	@%p21 bra 	$L__BB0_22;
	mul.wide.s32 	%rd23, %r10, 8;
	add.s64 	%rd24, %rd1, %rd23;
	st.global.f64 	[%rd24], %fd3;
	bra.uni 	$L__BB0_23;
$L__BB0_22:
	ld.shared.f64 	%fd9, [%r8+-144];
	ld.shared.f64 	%fd10, [%r8+160];
	ld.shared.f64 	%fd11, [%r8];
	ld.shared.f64 	%fd12, [%r8+16];
	mul.f64 	%fd13, %fd2, %fd2;
	div.rn.f64 	%fd14, %fd13, %fd1;
	cvta.to.global.u64 	%rd19, %rd3;
	mul.wide.s32 	%rd20, %r10, 8;
	add.s64 	%rd21, %rd19, %rd20;
	ld.global.f64 	%fd15, [%rd21];
	add.f64 	%fd16, %fd9, %fd10;
	add.f64 	%fd17, %fd16, %fd11;
	add.f64 	%fd18, %fd17, %fd12;
	fma.rn.f64 	%fd19, %fd14, %fd15, %fd18;
	mul.f64 	%fd20, %fd19, 0d3FD0000000000000;
	add.s64 	%rd22, %rd1, %rd20;
	st.global.f64 	[%rd22], %fd20;
$L__BB0_23:
	ret;

}
	// .globl	_Z18max_diff_reductionPdS_S_i
.visible .entry _Z18max_diff_reductionPdS_S_i(
	.param .u64 .ptr .align 1 _Z18max_diff_reductionPdS_S_i_param_0,
	.param .u64 .ptr .align 1 _Z18max_diff_reductionPdS_S_i_param_1,
	.param .u64 .ptr .align 1 _Z18max_diff_reductionPdS_S_i_param_2,
	.param .u32 _Z18max_diff_reductionPdS_S_i_param_3
)
{
	.reg .pred 	%p<11>;
	.reg .b32 	%r<13>;
	.reg .b64 	%rd<12>;
	.reg .b64 	%fd<33>;
	// demoted variable
	.shared .align 8 .b8 _ZZ18max_diff_reductionPdS_S_iE4data[2048];
	ld.param.u64 	%rd1, [_Z18max_diff_reductionPdS_S_i_param_0];
	ld.param.u64 	%rd2, [_Z18max_diff_reductionPdS_S_i_param_1];
	ld.param.u64 	%rd3, [_Z18max_diff_reductionPdS_S_i_param_2];
	ld.param.u32 	%r5, [_Z18max_diff_reductionPdS_S_i_param_3];
	mov.u32 	%r6, %tid.y;
	mov.u32 	%r7, %ntid.x;
	mov.u32 	%r8, %tid.x;
	mad.lo.s32 	%r1, %r6, %r7, %r8;
	mov.u32 	%r2, %ctaid.x;
	mul.lo.s32 	%r9, %r2, %r7;
	mov.u32 	%r10, %ntid.y;
	mad.lo.s32 	%r3, %r9, %r10, %r1;
	setp.ge.s32 	%p1, %r3, %r5;
	mov.f64 	%fd32, 0d0000000000000000;
	@%p1 bra 	$L__BB1_2;
	cvta.to.global.u64 	%rd4, %rd2;
	cvta.to.global.u64 	%rd5, %rd1;
	mul.wide.s32 	%rd6, %r3, 8;
	add.s64 	%rd7, %rd4, %rd6;
	ld.global.f64 	%fd4, [%rd7];
	add.s64 	%rd8, %rd5, %rd6;
	ld.global.f64 	%fd5, [%rd8];
	sub.f64 	%fd6, %fd4, %fd5;
	abs.f64 	%fd32, %fd6;
$L__BB1_2:
	shl.b32 	%r11, %r1, 3;
	mov.u32 	%r12, _ZZ18max_diff_reductionPdS_S_iE4data;
	add.s32 	%r4, %r12, %r11;
	st.shared.f64 	[%r4], %fd32;
	bar.sync 	0;
	setp.gt.u32 	%p2, %r1, 127;
	@%p2 bra 	$L__BB1_4;
	ld.shared.f64 	%fd7, [%r4];
	ld.shared.f64 	%fd8, [%r4+1024];
	max.f64 	%fd9, %fd7, %fd8;
	st.shared.f64 	[%r4], %fd9;
$L__BB1_4:
	bar.sync 	0;
	setp.gt.u32 	%p3, %r1, 63;
	@%p3 bra 	$L__BB1_6;
	ld.shared.f64 	%fd10, [%r4];
	ld.shared.f64 	%fd11, [%r4+512];
	max.f64 	%fd12, %fd10, %fd11;
	st.shared.f64 	[%r4], %fd12;
$L__BB1_6:
	bar.sync 	0;
	setp.gt.u32 	%p4, %r1, 31;
	@%p4 bra 	$L__BB1_8;
	ld.shared.f64 	%fd13, [%r4];
	ld.shared.f64 	%fd14, [%r4+256];
	max.f64 	%fd15, %fd13, %fd14;
	st.shared.f64 	[%r4], %fd15;
$L__BB1_8:
	bar.sync 	0;
	setp.gt.u32 	%p5, %r1, 15;
	@%p5 bra 	$L__BB1_10;
	ld.shared.f64 	%fd16, [%r4];
	ld.shared.f64 	%fd17, [%r4+128];
	max.f64 	%fd18, %fd16, %fd17;
	st.shared.f64 	[%r4], %fd18;
$L__BB1_10:
	bar.sync 	0;
	setp.gt.u32 	%p6, %r1, 7;
	@%p6 bra 	$L__BB1_12;
	ld.shared.f64 	%fd19, [%r4];
	ld.shared.f64 	%fd20, [%r4+64];
	max.f64 	%fd21, %fd19, %fd20;
	st.shared.f64 	[%r4], %fd21;
$L__BB1_12:
	bar.sync 	0;
	setp.gt.u32 	%p7, %r1, 3;
	@%p7 bra 	$L__BB1_14;
	ld.shared.f64 	%fd22, [%r4];
	ld.shared.f64 	%fd23, [%r4+32];
	max.f64 	%fd24, %fd22, %fd23;
	st.shared.f64 	[%r4], %fd24;
$L__BB1_14:
	bar.sync 	0;
	setp.gt.u32 	%p8, %r1, 1;
	@%p8 bra 	$L__BB1_16;
	ld.shared.f64 	%fd25, [%r4];
	ld.shared.f64 	%fd26, [%r4+16];
	max.f64 	%fd27, %fd25, %fd26;
	st.shared.f64 	[%r4], %fd27;
$L__BB1_16:
	bar.sync 	0;
	setp.ne.s32 	%p9, %r1, 0;
	@%p9 bra 	$L__BB1_18;
	ld.shared.f64 	%fd28, [%r4];
	ld.shared.f64 	%fd29, [_ZZ18max_diff_reductionPdS_S_iE4data+8];
	max.f64 	%fd30, %fd28, %fd29;
	st.shared.f64 	[%r4], %fd30;
$L__BB1_18:
	setp.ne.s32 	%p10, %r1, 0;
	bar.sync 	0;
	@%p10 bra 	$L__BB1_20;
	ld.shared.f64 	%fd31, [_ZZ18max_diff_reductionPdS_S_iE4data];
	cvta.to.global.u64 	%rd9, %rd3;
	mul.wide.u32 	%rd10, %r2, 8;
	add.s64 	%rd11, %rd9, %rd10;
	st.global.f64 	[%rd11], %fd31;
$L__BB1_20:
	ret;

}


// ===== COMPILED SASS (sm_100) =====

	.target	sm_100

	.elftype	@"ET_EXEC"


//--------------------- .note.nv.tkinfo           --------------------------
	.section	.note.nv.tkinfo,"",@"SHT_NOTE"
	.sectionflags	@"SHF_NOTE_NV_TKINFO"
	.tkinfo
        /*0018*/ 	.word	0x00000002
        /*0030*/ 	.string	""
        /*0030*/ 	.string	"ptxas"
        /*0030*/ 	.string	"Cuda compilation tools, release 13.0, V13.0.88"
        /*0030*/ 	.string	"Build cuda_13.0.r13.0/compiler.36424714_0"
        /*0030*/ 	.string	"-arch sm_100 -m 64 "



//--------------------- .note.nv.cuinfo           --------------------------
	.section	.note.nv.cuinfo,"",@"SHT_NOTE"
	.sectionflags	@"SHF_NOTE_NV_CUINFO"
        /*0018*/ 	.short	0x0002
        /*001a*/ 	.short	0x0064
        /*001c*/ 	.short	0x0082
	.zero		2


//--------------------- .nv.info                  --------------------------
	.section	.nv.info,"",@"SHT_CUDA_INFO"
	.align	4


	//----- nvinfo : EIATTR_REGCOUNT
	.align		4
        /*0000*/ 	.byte	0x04, 0x2f
        /*0002*/ 	.short	(.L_1 - .L_0)
	.align		4
.L_0:
        /*0004*/ 	.word	index@(_Z19compute_temperaturePdS_S_didd)
        /*0008*/ 	.word	0x00000016


	//----- nvinfo : EIATTR_FRAME_SIZE
	.align		4
.L_1:
        /*000c*/ 	.byte	0x04, 0x11
        /*000e*/ 	.short	(.L_3 - .L_2)
	.align		4
.L_2:
        /*0010*/ 	.word	index@($__internal_0_$__cuda_sm20_div_rn_f64_full)
        /*0014*/ 	.word	0x00000000


	//----- nvinfo : EIATTR_FRAME_SIZE
	.align		4
.L_3:
        /*0018*/ 	.byte	0x04, 0x11
        /*001a*/ 	.short	(.L_5 - .L_4)
	.align		4
.L_4:
        /*001c*/ 	.word	index@(_Z19compute_temperaturePdS_S_didd)
        /*0020*/ 	.word	0x00000000


	//----- nvinfo : EIATTR_REGCOUNT
	.align		4
.L_5:
        /*0024*/ 	.byte	0x04, 0x2f
        /*0026*/ 	.short	(.L_7 - .L_6)
	.align		4
.L_6:
        /*0028*/ 	.word	index@(_Z18max_diff_reductionPdS_S_i)
        /*002c*/ 	.word	0x0000000e


	//----- nvinfo : EIATTR_FRAME_SIZE
	.align		4
.L_7:
        /*0030*/ 	.byte	0x04, 0x11
        /*0032*/ 	.short	(.L_9 - .L_8)
	.align		4
.L_8:
        /*0034*/ 	.word	index@(_Z18max_diff_reductionPdS_S_i)
        /*0038*/ 	.word	0x00000000


	//----- nvinfo : EIATTR_MIN_STACK_SIZE
	.align		4
.L_9:
        /*003c*/ 	.byte	0x04, 0x12
        /*003e*/ 	.short	(.L_11 - .L_10)
	.align		4
.L_10:
        /*0040*/ 	.word	index@(_Z18max_diff_reductionPdS_S_i)
        /*0044*/ 	.word	0x00000000


	//----- nvinfo : EIATTR_MIN_STACK_SIZE
	.align		4
.L_11:
        /*0048*/ 	.byte	0x04, 0x12
        /*004a*/ 	.short	(.L_13 - .L_12)
	.align		4
.L_12:
        /*004c*/ 	.word	index@(_Z19compute_temperaturePdS_S_didd)
        /*0050*/ 	.word	0x00000000
.L_13:


//--------------------- .nv.compat                --------------------------
	.section	.nv.compat,"",@"SHT_CUDA_COMPAT_INFO"
	.align	4
        /*0000*/ 	.byte	0x02, 0x09, 0x00, 0x00, 0x02, 0x02, 0x01, 0x00, 0x02, 0x05, 0x05, 0x00, 0x03, 0x07, 0x01, 0x01
        /*0010*/ 	.byte	0x02, 0x03, 0x00, 0x00, 0x02, 0x06, 0x01, 0x00, 0x04, 0x0b, 0x08, 0x00, 0x01, 0x00, 0x00, 0x00
        /*0020*/ 	.byte	0x00, 0x00, 0x00, 0x00


//--------------------- .nv.info._Z18max_diff_reductionPdS_S_i --------------------------
	.section	.nv.info._Z18max_diff_reductionPdS_S_i,"",@"SHT_CUDA_INFO"
	.sectionflags	@""
	.align	4


	//----- nvinfo : EIATTR_CUDA_API_VERSION
	.align		4
        /*0000*/ 	.byte	0x04, 0x37
        /*0002*/ 	.short	(.L_15 - .L_14)
.L_14:
        /*0004*/ 	.word	0x00000082


	//----- nvinfo : EIATTR_KPARAM_INFO
	.align		4
.L_15:
        /*0008*/ 	.byte	0x04, 0x17
        /*000a*/ 	.short	(.L_17 - .L_16)
.L_16:
        /*000c*/ 	.word	0x00000000
        /*0010*/ 	.short	0x0003
        /*0012*/ 	.short	0x0018
        /*0014*/ 	.byte	0x00, 0xf0, 0x11, 0x00


	//----- nvinfo : EIATTR_KPARAM_INFO
	.align		4
.L_17:
        /*0018*/ 	.byte	0x04, 0x17
        /*001a*/ 	.short	(.L_19 - .L_18)
.L_18:
        /*001c*/ 	.word	0x00000000
        /*0020*/ 	.short	0x0002
        /*0022*/ 	.short	0x0010
        /*0024*/ 	.byte	0x00, 0xf5, 0x21, 0x00


	//----- nvinfo : EIATTR_KPARAM_INFO
	.align		4
.L_19:
        /*0028*/ 	.byte	0x04, 0x17
        /*002a*/ 	.short	(.L_21 - .L_20)
.L_20:
        /*002c*/ 	.word	0x00000000
        /*0030*/ 	.short	0x0001
        /*0032*/ 	.short	0x0008
        /*0034*/ 	.byte	0x00, 0xf5, 0x21, 0x00


	//----- nvinfo : EIATTR_KPARAM_INFO
	.align		4
.L_21:
        /*0038*/ 	.byte	0x04, 0x17
        /*003a*/ 	.short	(.L_23 - .L_22)
.L_22:
        /*003c*/ 	.word	0x00000000
        /*0040*/ 	.short	0x0000
        /*0042*/ 	.short	0x0000
        /*0044*/ 	.byte	0x00, 0xf5, 0x21, 0x00


	//----- nvinfo : EIATTR_SPARSE_MMA_MASK
	.align		4
.L_23:
        /*0048*/ 	.byte	0x03, 0x50
        /*004a*/ 	.short	0x0000


	//----- nvinfo : EIATTR_MAXREG_COUNT
	.align		4
        /*004c*/ 	.byte	0x03, 0x1b
        /*004e*/ 	.short	0x00ff


	//----- nvinfo : EIATTR_NUM_BARRIERS
	.align		4
        /*0050*/ 	.byte	0x02, 0x4c
        /*0052*/ 	.byte	0x01
	.zero		1


	//----- nvinfo : EIATTR_MERCURY_ISA_VERSION
	.align		4
        /*0054*/ 	.byte	0x03, 0x5f
        /*0056*/ 	.short	0x0101


	//----- nvinfo : EIATTR_VRC_CTA_INIT_COUNT
	.align		4
        /*0058*/ 	.byte	0x02, 0x4a
	.zero		1
	.zero		1


	//----- nvinfo : EIATTR_EXIT_INSTR_OFFSETS
	.align		4
        /*005c*/ 	.byte	0x04, 0x1c
        /*005e*/ 	.short	(.L_25 - .L_24)


	//   ....[0]....
.L_24:
        /*0060*/ 	.word	0x000007b0


	//   ....[1]....
        /*0064*/ 	.word	0x00000800


	//----- nvinfo : EIATTR_CBANK_PARAM_SIZE
	.align		4
.L_25:
        /*0068*/ 	.byte	0x03, 0x19
        /*006a*/ 	.short	0x001c


	//----- nvinfo : EIATTR_PARAM_CBANK
	.align		4
        /*006c*/ 	.byte	0x04, 0x0a
        /*006e*/ 	.short	(.L_27 - .L_26)
	.align		4
.L_26:
        /*0070*/ 	.word	index@(.nv.constant0._Z18max_diff_reductionPdS_S_i)
        /*0074*/ 	.short	0x0380
        /*0076*/ 	.short	0x001c


	//----- nvinfo : EIATTR_SW_WAR
	.align		4
.L_27:
        /*0078*/ 	.byte	0x04, 0x36
        /*007a*/ 	.short	(.L_29 - .L_28)
.L_28:
        /*007c*/ 	.word	0x00000008
.L_29:


//--------------------- .nv.info._Z19compute_temperaturePdS_S_didd --------------------------
	.section	.nv.info._Z19compute_temperaturePdS_S_didd,"",@"SHT_CUDA_INFO"
	.sectionflags	@""
	.align	4


	//----- nvinfo : EIATTR_CUDA_API_VERSION
	.align		4
        /*0000*/ 	.byte	0x04, 0x37
        /*0002*/ 	.short	(.L_31 - .L_30)
.L_30:
        /*0004*/ 	.word	0x00000082


	//----- nvinfo : EIATTR_KPARAM_INFO
	.align		4
.L_31:
        /*0008*/ 	.byte	0x04, 0x17
        /*000a*/ 	.short	(.L_33 - .L_32)
.L_32:
        /*000c*/ 	.word	0x00000000
        /*0010*/ 	.short	0x0006
        /*0012*/ 	.short	0x0030
        /*0014*/ 	.byte	0x00, 0xf0, 0x21, 0x00


	//----- nvinfo : EIATTR_KPARAM_INFO
	.align		4
.L_33:
        /*0018*/ 	.byte	0x04, 0x17
        /*001a*/ 	.short	(.L_35 - .L_34)
.L_34:
        /*001c*/ 	.word	0x00000000
        /*0020*/ 	.short	0x0005
        /*0022*/ 	.short	0x0028
        /*0024*/ 	.byte	0x00, 0xf0, 0x21, 0x00


	//----- nvinfo : EIATTR_KPARAM_INFO
	.align		4
.L_35:
        /*0028*/ 	.byte	0x04, 0x17
        /*002a*/ 	.short	(.L_37 - .L_36)
.L_36:
        /*002c*/ 	.word	0x00000000
        /*0030*/ 	.short	0x0004
        /*0032*/ 	.short	0x0020
        /*0034*/ 	.byte	0x00, 0xf0, 0x11, 0x00


	//----- nvinfo : EIATTR_KPARAM_INFO
	.align		4
.L_37:
        /*0038*/ 	.byte	0x04, 0x17
        /*003a*/ 	.short	(.L_39 - .L_38)
.L_38:
        /*003c*/ 	.word	0x00000000
        /*0040*/ 	.short	0x0003
        /*0042*/ 	.short	0x0018
        /*0044*/ 	.byte	0x00, 0xf0, 0x21, 0x00


	//----- nvinfo : EIATTR_KPARAM_INFO
	.align		4
.L_39:
        /*0048*/ 	.byte	0x04, 0x17
        /*004a*/ 	.short	(.L_41 - .L_40)
.L_40:
        /*004c*/ 	.word	0x00000000
        /*0050*/ 	.short	0x0002
        /*0052*/ 	.short	0x0010
        /*0054*/ 	.byte	0x00, 0xf5, 0x21, 0x00


	//----- nvinfo : EIATTR_KPARAM_INFO
	.align		4
.L_41:
        /*0058*/ 	.byte	0x04, 0x17
        /*005a*/ 	.short	(.L_43 - .L_42)
.L_42:
        /*005c*/ 	.word	0x00000000
        /*0060*/ 	.short	0x0001
        /*0062*/ 	.short	0x0008
        /*0064*/ 	.byte	0x00, 0xf5, 0x21, 0x00


	//----- nvinfo : EIATTR_KPARAM_INFO
	.align		4
.L_43:
        /*0068*/ 	.byte	0x04, 0x17
        /*006a*/ 	.short	(.L_45 - .L_44)
.L_44:
        /*006c*/ 	.word	0x00000000
        /*0070*/ 	.short	0x0000
        /*0072*/ 	.short	0x0000
        /*0074*/ 	.byte	0x00, 0xf5, 0x21, 0x00


	//----- nvinfo : EIATTR_SPARSE_MMA_MASK
	.align		4
.L_45:
        /*0078*/ 	.byte	0x03, 0x50
        /*007a*/ 	.short	0x0000


	//----- nvinfo : EIATTR_MAXREG_COUNT
	.align		4
        /*007c*/ 	.byte	0x03, 0x1b
        /*007e*/ 	.short	0x00ff


	//----- nvinfo : EIATTR_NUM_BARRIERS
	.align		4
        /*0080*/ 	.byte	0x02, 0x4c
        /*0082*/ 	.byte	0x01
	.zero		1


	//----- nvinfo : EIATTR_MERCURY_ISA_VERSION
	.align		4
        /*0084*/ 	.byte	0x03, 0x5f
        /*0086*/ 	.short	0x0101


	//----- nvinfo : EIATTR_VRC_CTA_INIT_COUNT
	.align		4
        /*0088*/ 	.byte	0x02, 0x4a
	.zero		1
	.zero		1


	//----- nvinfo : EIATTR_EXIT_INSTR_OFFSETS
	.align		4
        /*008c*/ 	.byte	0x04, 0x1c
        /*008e*/ 	.short	(.L_47 - .L_46)


	//   ....[0]....
.L_46:
        /*0090*/ 	.word	0x00000670


	//   ....[1]....
        /*0094*/ 	.word	0x00000720


	//   ....[2]....
        /*0098*/ 	.word	0x000009c0


	//----- nvinfo : EIATTR_CRS_STACK_SIZE
	.align		4
.L_47:
        /*009c*/ 	.byte	0x04, 0x1e
        /*009e*/ 	.short	(.L_49 - .L_48)
.L_48:
        /*00a0*/ 	.word	0x00000000


	//----- nvinfo : EIATTR_CBANK_PARAM_SIZE
	.align		4
.L_49:
        /*00a4*/ 	.byte	0x03, 0x19
        /*00a6*/ 	.short	0x0038


	//----- nvinfo : EIATTR_PARAM_CBANK
	.align		4
        /*00a8*/ 	.byte	0x04, 0x0a
        /*00aa*/ 	.short	(.L_51 - .L_50)
	.align		4
.L_50:
        /*00ac*/ 	.word	index@(.nv.constant0._Z19compute_temperaturePdS_S_didd)
        /*00b0*/ 	.short	0x0380
        /*00b2*/ 	.short	0x0038


	//----- nvinfo : EIATTR_SW_WAR
	.align		4
.L_51:
        /*00b4*/ 	.byte	0x04, 0x36
        /*00b6*/ 	.short	(.L_53 - .L_52)
.L_52:
        /*00b8*/ 	.word	0x00000008
.L_53:


//--------------------- .nv.callgraph             --------------------------
	.section	.nv.callgraph,"",@"SHT_CUDA_CALLGRAPH"
	.align	4
	.sectionentsize	8
	.align		4
        /*0000*/ 	.word	0x00000000
	.align		4
        /*0004*/ 	.word	0xffffffff
	.align		4
        /*0008*/ 	.word	0x00000000
	.align		4
        /*000c*/ 	.word	0xfffffffe
	.align		4
        /*0010*/ 	.word	0x00000000
	.align		4
        /*0014*/ 	.word	0xfffffffd
	.align		4
        /*0018*/ 	.word	0x00000000
	.align		4
        /*001c*/ 	.word	0xfffffffc


//--------------------- .text._Z18max_diff_reductionPdS_S_i --------------------------
	.section	.text._Z18max_diff_reductionPdS_S_i,"ax",@progbits
	.align	128
        .global         _Z18max_diff_reductionPdS_S_i
        .type           _Z18max_diff_reductionPdS_S_i,@function
        .size           _Z18max_diff_reductionPdS_S_i,(.L_x_20 - _Z18max_diff_reductionPdS_S_i)
        .other          _Z18max_diff_reductionPdS_S_i,@"STO_CUDA_ENTRY STV_DEFAULT"
_Z18max_diff_reductionPdS_S_i:
.text._Z18max_diff_reductionPdS_S_i:
[----:B------:R-:W-:Y:S01]  /*0000*/  LDC R1, c[0x0][0x37c] ;  /* 0x0000df00ff017b82 */ /* 0x000fe20000000800 */
[----:B------:R-:W0:Y:S01]  /*0010*/  S2R R2, SR_TID.Y ;  /* 0x0000000000027919 */ /* 0x000e220000002200 */
[----:B------:R-:W0:Y:S06]  /*0020*/  LDCU UR4, c[0x0][0x360] ;  /* 0x00006c00ff0477ac */ /* 0x000e2c0008000800 */
[----:B------:R-:W1:Y:S01]  /*0030*/  LDC.64 R6, c[0x0][0x388] ;  /* 0x0000e200ff067b82 */ /* 0x000e620000000a00 */
[----:B------:R-:W0:Y:S01]  /*0040*/  S2R R3, SR_TID.X ;  /* 0x0000000000037919 */ /* 0x000e220000002100 */
[----:B------:R-:W2:Y:S01]  /*0050*/  LDCU UR5, c[0x0][0x364] ;  /* 0x00006c80ff0577ac */ /* 0x000ea20008000800 */
[----:B------:R-:W3:Y:S01]  /*0060*/  S2R R0, SR_CTAID.X ;  /* 0x0000000000007919 */ /* 0x000ee20000002500 */
[----:B------:R-:W4:Y:S04]  /*0070*/  LDCU UR8, c[0x0][0x398] ;  /* 0x00007300ff0877ac */ /* 0x000f280008000800 */
[----:B------:R-:W5:Y:S01]  /*0080*/  LDC.64 R8, c[0x0][0x380] ;  /* 0x0000e000ff087b82 */ /* 0x000f620000000a00 */
[----:B------:R-:W5:Y:S01]  /*0090*/  LDCU.64 UR6, c[0x0][0x358] ;  /* 0x00006b00ff0677ac */ /* 0x000f620008000a00 */
[----:B0-----:R-:W-:-:S02]  /*00a0*/  IMAD R2, R2, UR4, R3 ;  /* 0x0000000402027c24 */ /* 0x001fc4000f8e0203 */
[----:B---3--:R-:W-:-:S04]  /*00b0*/  IMAD R3, R0, UR4, RZ ;  /* 0x0000000400037c24 */ /* 0x008fc8000f8e02ff */
[----:B--2---:R-:W-:-:S05]  /*00c0*/  IMAD R3, R3, UR5, R2 ;  /* 0x0000000503037c24 */ /* 0x004fca000f8e0202 */
[----:B----4-:R-:W-:-:S13]  /*00d0*/  ISETP.GE.AND P1, PT, R3, UR8, PT ;  /* 0x0000000803007c0c */ /* 0x010fda000bf26270 */
[----:B-1----:R-:W-:-:S04]  /*00e0*/  @!P1 IMAD.WIDE R6, R3, 0x8, R6 ;  /* 0x0000000803069825 */ /* 0x002fc800078e0206 */
[----:B-----5:R-:W-:Y:S02]  /*00f0*/  @!P1 IMAD.WIDE R8, R3, 0x8, R8 ;  /* 0x0000000803089825 */ /* 0x020fe400078e0208 */
[----:B------:R-:W2:Y:S04]  /*0100*/  @!P1 LDG.E.64 R6, desc[UR6][R6.64] ;  /* 0x0000000606069981 */ /* 0x000ea8000c1e1b00 */
[----:B------:R-:W2:Y:S01]  /*0110*/  @!P1 LDG.E.64 R8, desc[UR6][R8.64] ;  /* 0x0000000608089981 */ /* 0x000ea2000c1e1b00 */
[----:B------:R-:W0:Y:S01]  /*0120*/  S2UR UR5, SR_CgaCtaId ;  /* 0x00000000000579c3 */ /* 0x000e220000008800 */
[----:B------:R-:W-:Y:S01]  /*0130*/  UMOV UR4, 0x400 ;  /* 0x0000040000047882 */ /* 0x000fe20000000000 */
[----:B------:R-:W-:Y:S02]  /*0140*/  CS2R R4, SRZ ;  /* 0x0000000000047805 */ /* 0x000fe4000001ff00 */
[----:B------:R-:W-:Y:S01]  /*0150*/  ISETP.GT.U32.AND P0, PT, R2, 0x7f, PT ;  /* 0x0000007f0200780c */ /* 0x000fe20003f04070 */
[----:B0-----:R-:W-:-:S06]  /*0160*/  ULEA UR4, UR5, UR4, 0x18 ;  /* 0x0000000405047291 */ /* 0x001fcc000f8ec0ff */
[----:B------:R-:W-:Y:S01]  /*0170*/  LEA R3, R2, UR4, 0x3 ;  /* 0x0000000402037c11 */ /* 0x000fe2000f8e18ff */
[----:B--2---:R-:W-:-:S08]  /*0180*/  @!P1 DADD R10, R6, -R8 ;  /* 0x00000000060a9229 */ /* 0x004fd00000000808 */
[----:B------:R-:W-:Y:S01]  /*0190*/  @!P1 DADD R4, -RZ, |R10| ;  /* 0x00000000ff049229 */ /* 0x000fe2000000050a */
[----:B------:R-:W-:-:S06]  /*01a0*/  ISETP.GT.U32.AND P1, PT, R2, 0x3f, PT ;  /* 0x0000003f0200780c */ /* 0x000fcc0003f24070 */
[----:B------:R-:W-:Y:S01]  /*01b0*/  STS.64 [R3], R4 ;  /* 0x0000000403007388 */ /* 0x000fe20000000a00 */
[----:B------:R-:W-:Y:S06]  /*01c0*/  BAR.SYNC.DEFER_BLOCKING 0x0 ;  /* 0x0000000000007b1d */ /* 0x000fec0000010000 */
[----:B------:R-:W0:Y:S04]  /*01d0*/  @!P0 LDS.64 R6, [R3] ;  /* 0x0000000003068984 */ /* 0x000e280000000a00 */
[----:B------:R-:W1:Y:S01]  /*01e0*/  @!P0 LDS.64 R8, [R3+0x400] ;  /* 0x0004000003088984 */ /* 0x000e620000000a00 */
[----:B0-----:R-:W-:Y:S01]  /*01f0*/  @!P0 IMAD.MOV.U32 R10, RZ, RZ, R7 ;  /* 0x000000ffff0a8224 */ /* 0x001fe200078e0007 */
[----:B-1----:R-:W-:Y:S01]  /*0200*/  @!P0 DSETP.MAX.AND P2, P3, R6, R8, PT ;  /* 0x000000080600822a */ /* 0x002fe20003b4f000 */
[----:B------:R-:W-:-:S05]  /*0210*/  @!P0 IMAD.MOV.U32 R11, RZ, RZ, R9 ;  /* 0x000000ffff0b8224 */ /* 0x000fca00078e0009 */
[----:B------:R-:W-:Y:S02]  /*0220*/  @!P0 FSEL R10, R10, R11, P2 ;  /* 0x0000000b0a0a8208 */ /* 0x000fe40001000000 */
[----:B------:R-:W-:Y:S02]  /*0230*/  @!P0 LOP3.LUT R11, R11, 0x80000, RZ, 0xfc, !PT ;  /* 0x000800000b0b8812 */ /* 0x000fe400078efcff */
[----:B------:R-:W-:Y:S02]  /*0240*/  @!P0 SEL R4, R6, R8, P2 ;  /* 0x0000000806048207 */ /* 0x000fe40001000000 */
[----:B------:R-:W-:-:S05]  /*0250*/  @!P0 SEL R5, R11, R10, P3 ;  /* 0x0000000a0b058207 */ /* 0x000fca0001800000 */
[----:B------:R-:W-:Y:S01]  /*0260*/  @!P0 STS.64 [R3], R4 ;  /* 0x0000000403008388 */ /* 0x000fe20000000a00 */
[----:B------:R-:W-:Y:S01]  /*0270*/  BAR.SYNC.DEFER_BLOCKING 0x0 ;  /* 0x0000000000007b1d */ /* 0x000fe20000010000 */
[----:B------:R-:W-:-:S05]  /*0280*/  ISETP.GT.U32.AND P0, PT, R2, 0x1f, PT ;  /* 0x0000001f0200780c */ /* 0x000fca0003f04070 */
        /* <DEDUP_REMOVED lines=59> */
[----:B------:R-:W-:-:S05]  /*0640*/  ISETP.NE.AND P1, PT, R2, RZ, PT ;  /* 0x000000ff0200720c */ /* 0x000fca0003f25270 */
        /* <DEDUP_REMOVED lines=10> */
[----:B------:R-:W-:Y:S06]  /*06f0*/  BAR.SYNC.DEFER_BLOCKING 0x0 ;  /* 0x0000000000007b1d */ /* 0x000fec0000010000 */
[----:B------:R-:W0:Y:S04]  /*0700*/  @!P1 LDS.64 R6, [R3] ;  /* 0x0000000003069984 */ /* 0x000e280000000a00 */
[----:B------:R-:W1:Y:S01]  /*0710*/  @!P1 LDS.64 R8, [UR4+0x8] ;  /* 0x00000804ff089984 */ /* 0x000e620008000a00 */
[----:B0-----:R-:W-:Y:S01]  /*0720*/  @!P1 IMAD.MOV.U32 R2, RZ, RZ, R7 ;  /* 0x000000ffff029224 */ /* 0x001fe200078e0007 */
[----:B-1----:R-:W-:Y:S01]  /*0730*/  @!P1 DSETP.MAX.AND P0, P2, R6, R8, PT ;  /* 0x000000080600922a */ /* 0x002fe20003a0f000 */
[----:B------:R-:W-:-:S05]  /*0740*/  @!P1 IMAD.MOV.U32 R11, RZ, RZ, R9 ;  /* 0x000000ffff0b9224 */ /* 0x000fca00078e0009 */
[----:B------:R-:W-:Y:S02]  /*0750*/  @!P1 FSEL R2, R2, R11, P0 ;  /* 0x0000000b02029208 */ /* 0x000fe40000000000 */
[----:B------:R-:W-:Y:S02]  /*0760*/  @!P1 LOP3.LUT R11, R11, 0x80000, RZ, 0xfc, !PT ;  /* 0x000800000b0b9812 */ /* 0x000fe400078efcff */
[----:B------:R-:W-:Y:S02]  /*0770*/  @!P1 SEL R4, R6, R8, P0 ;  /* 0x0000000806049207 */ /* 0x000fe40000000000 */
[----:B------:R-:W-:-:S05]  /*0780*/  @!P1 SEL R5, R11, R2, P2 ;  /* 0x000000020b059207 */ /* 0x000fca0001000000 */
[----:B------:R0:W-:Y:S01]  /*0790*/  @!P1 STS.64 [R3], R4 ;  /* 0x0000000403009388 */ /* 0x0001e20000000a00 */
[----:B------:R-:W-:Y:S06]  /*07a0*/  BAR.SYNC.DEFER_BLOCKING 0x0 ;  /* 0x0000000000007b1d */ /* 0x000fec0000010000 */
[----:B------:R-:W-:Y:S05]  /*07b0*/  @P1 EXIT ;  /* 0x000000000000194d */ /* 0x000fea0003800000 */
[----:B0-----:R-:W0:Y:S01]  /*07c0*/  LDS.64 R2, [UR4] ;  /* 0x00000004ff027984 */ /* 0x001e220008000a00 */
[----:B------:R-:W1:Y:S02]  /*07d0*/  LDC.64 R4, c[0x0][0x390] ;  /* 0x0000e400ff047b82 */ /* 0x000e640000000a00 */
[----:B-1----:R-:W-:-:S05]  /*07e0*/  IMAD.WIDE.U32 R4, R0, 0x8, R4 ;  /* 0x0000000800047825 */ /* 0x002fca00078e0004 */
[----:B0-----:R-:W-:Y:S01]  /*07f0*/  STG.E.64 desc[UR6][R4.64], R2 ;  /* 0x0000000204007986 */ /* 0x001fe2000c101b06 */
[----:B------:R-:W-:Y:S05]  /*0800*/  EXIT ;  /* 0x000000000000794d */ /* 0x000fea0003800000 */
.L_x_0:
[----:B------:R-:W-:-:S00]  /*0810*/  BRA `(.L_x_0) ;  /* 0xfffffffc00fc7947 */ /* 0x000fc0000383ffff */
[----:B------:R-:W-:-:S00]  /*0820*/  NOP ;  /* 0x0000000000007918 */ /* 0x000fc00000000000 */
        /* <DEDUP_REMOVED lines=13> */
.L_x_20:


//--------------------- .text._Z19compute_temperaturePdS_S_didd --------------------------
	.section	.text._Z19compute_temperaturePdS_S_didd,"ax",@progbits
	.align	128
        .global         _Z19compute_temperaturePdS_S_didd
        .type           _Z19compute_temperaturePdS_S_didd,@function
        .size           _Z19compute_temperaturePdS_S_didd,(.L_x_19 - _Z19compute_temperaturePdS_S_didd)
        .other          _Z19compute_temperaturePdS_S_didd,@"STO_CUDA_ENTRY STV_DEFAULT"
_Z19compute_temperaturePdS_S_didd:
.text._Z19compute_temperaturePdS_S_didd:
[----:B------:R-:W-:Y:S01]  /*0000*/  LDC R1, c[0x0][0x37c] ;  /* 0x0000df00ff017b82 */ /* 0x000fe20000000800 */
[----:B------:R-:W0:Y:S07]  /*0010*/  S2R R2, SR_TID.X ;  /* 0x0000000000027919 */ /* 0x000e2e0000002100 */
[----:B------:R-:W0:Y:S01]  /*0020*/  LDC R9, c[0x0][0x360] ;  /* 0x0000d800ff097b82 */ /* 0x000e220000000800 */
[----:B------:R-:W1:Y:S01]  /*0030*/  LDCU UR6, c[0x0][0x3a0] ;  /* 0x00007400ff0677ac */ /* 0x000e620008000800 */
[----:B------:R-:W2:Y:S01]  /*0040*/  S2R R6, SR_TID.Y ;  /* 0x0000000000067919 */ /* 0x000ea20000002200 */
[----:B------:R-:W3:Y:S05]  /*0050*/  LDCU.64 UR22, c[0x0][0x358] ;  /* 0x00006b00ff1677ac */ /* 0x000eea0008000a00 */
[----:B------:R-:W0:Y:S08]  /*0060*/  S2UR UR4, SR_CTAID.X ;  /* 0x00000000000479c3 */ /* 0x000e300000002500 */
[----:B------:R-:W2:Y:S08]  /*0070*/  S2UR UR5, SR_CTAID.Y ;  /* 0x00000000000579c3 */ /* 0x000eb00000002600 */
[----:B------:R-:W2:Y:S01]  /*0080*/  LDC R3, c[0x0][0x364] ;  /* 0x0000d900ff037b82 */ /* 0x000ea20000000800 */
[----:B0-----:R-:W-:-:S02]  /*0090*/  IMAD R4, R9, UR4, R2 ;  /* 0x0000000409047c24 */ /* 0x001fc4000f8e0202 */
[----:B--2---:R-:W-:-:S05]  /*00a0*/  IMAD R5, R3, UR5, R6 ;  /* 0x0000000503057c24 */ /* 0x004fca000f8e0206 */
[----:B------:R-:W-:-:S04]  /*00b0*/  VIMNMX R0, PT, PT, R4, R5, !PT ;  /* 0x0000000504007248 */ /* 0x000fc80007fe0100 */
[----:B-1----:R-:W-:-:S13]  /*00c0*/  ISETP.GE.AND P1, PT, R0, UR6, PT ;  /* 0x0000000600007c0c */ /* 0x002fda000bf26270 */
[----:B------:R-:W0:Y:S01]  /*00d0*/  @!P1 LDC.64 R10, c[0x0][0x380] ;  /* 0x0000e000ff0a9b82 */ /* 0x000e220000000a00 */
[----:B------:R-:W-:Y:S01]  /*00e0*/  @!P1 IMAD R7, R5, UR6, R4 ;  /* 0x0000000605079c24 */ /* 0x000fe2000f8e0204 */
[----:B------:R-:W1:Y:S06]  /*00f0*/  S2R R0, SR_CgaCtaId ;  /* 0x0000000000007919 */ /* 0x000e6c0000008800 */
[----:B------:R-:W2:Y:S01]  /*0100*/  @P1 LDC.64 R12, c[0x0][0x3b0] ;  /* 0x0000ec00ff0c1b82 */ /* 0x000ea20000000a00 */
[----:B0-----:R-:W-:-:S06]  /*0110*/  @!P1 IMAD.WIDE R10, R7, 0x8, R10 ;  /* 0x00000008070a9825 */ /* 0x001fcc00078e020a */
[----:B---3--:R-:W3:Y:S01]  /*0120*/  @!P1 LDG.E.64 R10, desc[UR22][R10.64] ;  /* 0x000000160a0a9981 */ /* 0x008ee2000c1e1b00 */
[----:B------:R-:W-:Y:S01]  /*0130*/  MOV R7, 0x400 ;  /* 0x0000040000077802 */ /* 0x000fe20000000f00 */
[----:B------:R-:W-:Y:S01]  /*0140*/  BSSY.RECONVERGENT B0, `(.L_x_1) ;  /* 0x0000014000007945 */ /* 0x000fe20003800200 */
[----:B------:R-:W-:Y:S02]  /*0150*/  ISETP.NE.AND P0, PT, R2, RZ, PT ;  /* 0x000000ff0200720c */ /* 0x000fe40003f05270 */
[----:B-1----:R-:W-:-:S05]  /*0160*/  LEA R7, R0, R7, 0x18 ;  /* 0x0000000700077211 */ /* 0x002fca00078ec0ff */
[----:B------:R-:W-:-:S04]  /*0170*/  IMAD R8, R6, 0x98, R7 ;  /* 0x0000009806087824 */ /* 0x000fc800078e0207 */
[----:B------:R-:W-:-:S05]  /*0180*/  IMAD R0, R2, 0x8, R8 ;  /* 0x0000000802007824 */ /* 0x000fca00078e0208 */
[----:B---3--:R0:W-:Y:S04]  /*0190*/  @!P1 STS.64 [R0+0xa0], R10 ;  /* 0x0000a00a00009388 */ /* 0x0081e80000000a00 */
[----:B--2---:R0:W-:Y:S01]  /*01a0*/  @P1 STS.64 [R0+0xa0], R12 ;  /* 0x0000a00c00001388 */ /* 0x0041e20000000a00 */
[----:B------:R-:W-:Y:S05]  /*01b0*/  @P0 BRA `(.L_x_2) ;  /* 0x0000000000300947 */ /* 0x000fea0003800000 */
[----:B------:R-:W-:-:S04]  /*01c0*/  ISETP.GE.AND P0, PT, R5, UR6, PT ;  /* 0x0000000605007c0c */ /* 0x000fc8000bf06270 */
[----:B------:R-:W-:-:S13]  /*01d0*/  ISETP.LT.OR P0, PT, R4, 0x1, P0 ;  /* 0x000000010400780c */ /* 0x000fda0000701670 */
[----:B------:R-:W-:Y:S05]  /*01e0*/  @P0 BRA `(.L_x_3) ;  /* 0x00000000001c0947 */ /* 0x000fea0003800000 */
[----:B0-----:R-:W0:Y:S01]  /*01f0*/  LDC.64 R10, c[0x0][0x380] ;  /* 0x0000e000ff0a7b82 */ /* 0x001e220000000a00 */
[----:B------:R-:W-:-:S04]  /*0200*/  IMAD R13, R5, UR6, R4 ;  /* 0x00000006050d7c24 */ /* 0x000fc8000f8e0204 */
[----:B------:R-:W-:-:S04]  /*0210*/  VIADD R13, R13, 0xffffffff ;  /* 0xffffffff0d0d7836 */ /* 0x000fc80000000000 */
[----:B0-----:R-:W-:-:S06]  /*0220*/  IMAD.WIDE.U32 R10, R13, 0x8, R10 ;  /* 0x000000080d0a7825 */ /* 0x001fcc00078e000a */
[----:B------:R-:W2:Y:S04]  /*0230*/  LDG.E.64 R10, desc[UR22][R10.64] ;  /* 0x000000160a0a7981 */ /* 0x000ea8000c1e1b00 */
[----:B--2---:R1:W-:Y:S01]  /*0240*/  STS.64 [R8+0x98], R10 ;  /* 0x0000980a08007388 */ /* 0x0043e20000000a00 */
[----:B------:R-:W-:Y:S05]  /*0250*/  BRA `(.L_x_2) ;  /* 0x0000000000087947 */ /* 0x000fea0003800000 */
.L_x_3:
[----:B0-----:R-:W0:Y:S02]  /*0260*/  LDC.64 R10, c[0x0][0x3b0] ;  /* 0x0000ec00ff0a7b82 */ /* 0x001e240000000a00 */
[----:B0-----:R2:W-:Y:S02]  /*0270*/  STS.64 [R8+0x98], R10 ;  /* 0x0000980a08007388 */ /* 0x0015e40000000a00 */
.L_x_2:
[----:B------:R-:W-:Y:S05]  /*0280*/  BSYNC.RECONVERGENT B0 ;  /* 0x0000000000007941 */ /* 0x000fea0003800200 */
.L_x_1:
[----:B012---:R-:W-:Y:S01]  /*0290*/  VIADD R11, R9, 0xffffffff ;  /* 0xffffffff090b7836 */ /* 0x007fe20000000000 */
[----:B------:R-:W-:Y:S04]  /*02a0*/  BSSY.RECONVERGENT B0, `(.L_x_4) ;  /* 0x0000014000007945 */ /* 0x000fe80003800200 */
[----:B------:R-:W-:-:S13]  /*02b0*/  ISETP.NE.AND P0, PT, R2, R11, PT ;  /* 0x0000000b0200720c */ /* 0x000fda0003f05270 */
[----:B------:R-:W-:Y:S05]  /*02c0*/  @P0 BRA `(.L_x_5) ;  /* 0x0000000000440947 */ /* 0x000fea0003800000 */
[----:B------:R-:W-:-:S04]  /*02d0*/  VIADDMNMX R10, R4, 0x1, R5, !PT ;  /* 0x00000001040a7846 */ /* 0x000fc80007800105 */
[----:B------:R-:W-:-:S13]  /*02e0*/  ISETP.GE.AND P0, PT, R10, UR6, PT ;  /* 0x000000060a007c0c */ /* 0x000fda000bf06270 */
[----:B------:R-:W-:Y:S05]  /*02f0*/  @P0 BRA `(.L_x_6) ;  /* 0x00000000002c0947 */ /* 0x000fea0003800000 */
[----:B------:R-:W0:Y:S01]  /*0300*/  LDCU.64 UR4, c[0x0][0x380] ;  /* 0x00007000ff0477ac */ /* 0x000e220008000a00 */
[----:B------:R-:W-:Y:S01]  /*0310*/  IMAD R11, R5, UR6, RZ ;  /* 0x00000006050b7c24 */ /* 0x000fe2000f8e02ff */
[----:B------:R-:W-:-:S04]  /*0320*/  SHF.R.S32.HI R10, RZ, 0x1f, R4 ;  /* 0x0000001fff0a7819 */ /* 0x000fc80000011404 */
[----:B------:R-:W-:-:S04]  /*0330*/  IADD3 R12, P0, PT, R4, R11, RZ ;  /* 0x0000000b040c7210 */ /* 0x000fc80007f1e0ff */
[----:B------:R-:W-:Y:S02]  /*0340*/  LEA.HI.X.SX32 R11, R11, R10, 0x1, P0 ;  /* 0x0000000a0b0b7211 */ /* 0x000fe400000f0eff */
[----:B0-----:R-:W-:-:S04]  /*0350*/  LEA R10, P0, R12, UR4, 0x3 ;  /* 0x000000040c0a7c11 */ /* 0x001fc8000f8018ff */
[----:B------:R-:W-:-:S06]  /*0360*/  LEA.HI.X R11, R12, UR5, R11, 0x3, P0 ;  /* 0x000000050c0b7c11 */ /* 0x000fcc00080f1c0b */
[----:B------:R-:W2:Y:S01]  /*0370*/  LDG.E.64 R10, desc[UR22][R10.64+0x8] ;  /* 0x000008160a0a7981 */ /* 0x000ea2000c1e1b00 */
[----:B------:R-:W-:-:S05]  /*0380*/  IMAD R9, R9, 0x8, R8 ;  /* 0x0000000809097824 */ /* 0x000fca00078e0208 */
[----:B--2---:R1:W-:Y:S01]  /*0390*/  STS.64 [R9+0xa0], R10 ;  /* 0x0000a00a09007388 */ /* 0x0043e20000000a00 */
[----:B------:R-:W-:Y:S05]  /*03a0*/  BRA `(.L_x_5) ;  /* 0x00000000000c7947 */ /* 0x000fea0003800000 */
.L_x_6:
[----:B------:R-:W0:Y:S01]  /*03b0*/  LDC.64 R10, c[0x0][0x3b0] ;  /* 0x0000ec00ff0a7b82 */ /* 0x000e220000000a00 */
[----:B------:R-:W-:-:S05]  /*03c0*/  IMAD R9, R9, 0x8, R8 ;  /* 0x0000000809097824 */ /* 0x000fca00078e0208 */
[----:B0-----:R0:W-:Y:S02]  /*03d0*/  STS.64 [R9+0xa0], R10 ;  /* 0x0000a00a09007388 */ /* 0x0011e40000000a00 */
.L_x_5:
[----:B------:R-:W-:Y:S05]  /*03e0*/  BSYNC.RECONVERGENT B0 ;  /* 0x0000000000007941 */ /* 0x000fea0003800200 */
.L_x_4:
[----:B------:R-:W-:Y:S01]  /*03f0*/  ISETP.NE.AND P0, PT, R6, RZ, PT ;  /* 0x000000ff0600720c */ /* 0x000fe20003f05270 */
[----:B------:R-:W-:-:S12]  /*0400*/  BSSY.RECONVERGENT B0, `(.L_x_7) ;  /* 0x0000010000007945 */ /* 0x000fd80003800200 */
[----:B------:R-:W-:Y:S05]  /*0410*/  @P0 BRA `(.L_x_8) ;  /* 0x0000000000380947 */ /* 0x000fea0003800000 */
[----:B------:R-:W-:-:S04]  /*0420*/  ISETP.GE.AND P0, PT, R4, UR6, PT ;  /* 0x0000000604007c0c */ /* 0x000fc8000bf06270 */
[----:B------:R-:W-:-:S13]  /*0430*/  ISETP.EQ.OR P0, PT, R5, RZ, P0 ;  /* 0x000000ff0500720c */ /* 0x000fda0000702670 */
[----:B------:R-:W-:Y:S05]  /*0440*/  @P0 BRA `(.L_x_9) ;  /* 0x0000000000200947 */ /* 0x000fea0003800000 */
[----:B01----:R-:W0:Y:S01]  /*0450*/  LDC.64 R8, c[0x0][0x380] ;  /* 0x0000e000ff087b82 */ /* 0x003e220000000a00 */
[----:B------:R-:W-:-:S04]  /*0460*/  VIADD R11, R5, 0xffffffff ;  /* 0xffffffff050b7836 */ /* 0x000fc80000000000 */
[----:B------:R-:W-:-:S04]  /*0470*/  IMAD R11, R11, UR6, R4 ;  /* 0x000000060b0b7c24 */ /* 0x000fc8000f8e0204 */
[----:B0-----:R-:W-:-:S06]  /*0480*/  IMAD.WIDE R8, R11, 0x8, R8 ;  /* 0x000000080b087825 */ /* 0x001fcc00078e0208 */
[----:B------:R-:W2:Y:S01]  /*0490*/  LDG.E.64 R8, desc[UR22][R8.64] ;  /* 0x0000001608087981 */ /* 0x000ea2000c1e1b00 */
[----:B------:R-:W-:-:S05]  /*04a0*/  LEA R11, R2, R7, 0x3 ;  /* 0x00000007020b7211 */ /* 0x000fca00078e18ff */
[----:B--2---:R2:W-:Y:S01]  /*04b0*/  STS.64 [R11+0x8], R8 ;  /* 0x000008080b007388 */ /* 0x0045e20000000a00 */
[----:B------:R-:W-:Y:S05]  /*04c0*/  BRA `(.L_x_8) ;  /* 0x00000000000c7947 */ /* 0x000fea0003800000 */
.L_x_9:
[----:B01----:R-:W0:Y:S01]  /*04d0*/  LDC.64 R8, c[0x0][0x3b0] ;  /* 0x0000ec00ff087b82 */ /* 0x003e220000000a00 */
[----:B------:R-:W-:-:S05]  /*04e0*/  IMAD R11, R2, 0x8, R7 ;  /* 0x00000008020b7824 */ /* 0x000fca00078e0207 */
[----:B0-----:R3:W-:Y:S02]  /*04f0*/  STS.64 [R11+0x8], R8 ;  /* 0x000008080b007388 */ /* 0x0017e40000000a00 */
.L_x_8:
[----:B------:R-:W-:Y:S05]  /*0500*/  BSYNC.RECONVERGENT B0 ;  /* 0x0000000000007941 */ /* 0x000fea0003800200 */
.L_x_7:
[----:B0123--:R-:W-:Y:S01]  /*0510*/  VIADD R9, R3, 0xffffffff ;  /* 0xffffffff03097836 */ /* 0x00ffe20000000000 */
[----:B------:R-:W-:Y:S04]  /*0520*/  BSSY.RECONVERGENT B0, `(.L_x_10) ;  /* 0x0000013000007945 */ /* 0x000fe80003800200 */
[----:B------:R-:W-:-:S13]  /*0530*/  ISETP.NE.AND P0, PT, R6, R9, PT ;  /* 0x000000090600720c */ /* 0x000fda0003f05270 */
[----:B------:R-:W-:Y:S05]  /*0540*/  @P0 BRA `(.L_x_11) ;  /* 0x0000000000400947 */ /* 0x000fea0003800000 */
[----:B------:R-:W-:-:S05]  /*0550*/  VIADD R11, R5, 0x1 ;  /* 0x00000001050b7836 */ /* 0x000fca0000000000 */
[----:B------:R-:W-:-:S04]  /*0560*/  VIMNMX R6, PT, PT, R4, R11, !PT ;  /* 0x0000000b04067248 */ /* 0x000fc80007fe0100 */
[----:B------:R-:W-:-:S13]  /*0570*/  ISETP.GE.AND P0, PT, R6, UR6, PT ;  /* 0x0000000606007c0c */ /* 0x000fda000bf06270 */
[----:B------:R-:W-:Y:S05]  /*0580*/  @P0 BRA `(.L_x_12) ;  /* 0x0000000000200947 */ /* 0x000fea0003800000 */
[----:B------:R-:W0:Y:S01]  /*0590*/  LDC.64 R8, c[0x0][0x380] ;  /* 0x0000e000ff087b82 */ /* 0x000e220000000a00 */
[----:B------:R-:W-:-:S04]  /*05a0*/  IMAD R11, R11, UR6, R4 ;  /* 0x000000060b0b7c24 */ /* 0x000fc8000f8e0204 */
[----:B0-----:R-:W-:-:S06]  /*05b0*/  IMAD.WIDE R8, R11, 0x8, R8 ;  /* 0x000000080b087825 */ /* 0x001fcc00078e0208 */
[----:B------:R-:W2:Y:S01]  /*05c0*/  LDG.E.64 R8, desc[UR22][R8.64] ;  /* 0x0000001608087981 */ /* 0x000ea2000c1e1b00 */
[----:B------:R-:W-:-:S04]  /*05d0*/  IMAD R3, R3, 0x98, R7 ;  /* 0x0000009803037824 */ /* 0x000fc800078e0207 */
[----:B------:R-:W-:-:S05]  /*05e0*/  IMAD R3, R2, 0x8, R3 ;  /* 0x0000000802037824 */ /* 0x000fca00078e0203 */
[----:B--2---:R1:W-:Y:S01]  /*05f0*/  STS.64 [R3+0xa0], R8 ;  /* 0x0000a00803007388 */ /* 0x0043e20000000a00 */
[----:B------:R-:W-:Y:S05]  /*0600*/  BRA `(.L_x_11) ;  /* 0x0000000000107947 */ /* 0x000fea0003800000 */
.L_x_12:
[----:B------:R-:W0:Y:S01]  /*0610*/  LDC.64 R8, c[0x0][0x3b0] ;  /* 0x0000ec00ff087b82 */ /* 0x000e220000000a00 */
[----:B------:R-:W-:-:S04]  /*0620*/  IMAD R3, R3, 0x98, R7 ;  /* 0x0000009803037824 */ /* 0x000fc800078e0207 */
[----:B------:R-:W-:-:S05]  /*0630*/  IMAD R3, R2, 0x8, R3 ;  /* 0x0000000802037824 */ /* 0x000fca00078e0203 */
[----:B0-----:R0:W-:Y:S02]  /*0640*/  STS.64 [R3+0xa0], R8 ;  /* 0x0000a00803007388 */ /* 0x0011e40000000a00 */
.L_x_11:
[----:B------:R-:W-:Y:S05]  /*0650*/  BSYNC.RECONVERGENT B0 ;  /* 0x0000000000007941 */ /* 0x000fea0003800200 */
.L_x_10:
[----:B------:R-:W-:Y:S06]  /*0660*/  BAR.SYNC.DEFER_BLOCKING 0x0 ;  /* 0x0000000000007b1d */ /* 0x000fec0000010000 */
[----:B------:R-:W-:Y:S05]  /*0670*/  @P1 EXIT ;  /* 0x000000000000194d */ /* 0x000fea0003800000 */
[----:B------:R-:W-:-:S06]  /*0680*/  UIADD3 UR4, UPT, UPT, UR6, -0x1, URZ ;  /* 0xffffffff06047890 */ /* 0x000fcc000fffe0ff */
[----:B------:R-:W-:-:S04]  /*0690*/  ISETP.NE.AND P0, PT, R4, UR4, PT ;  /* 0x0000000404007c0c */ /* 0x000fc8000bf05270 */
[----:B------:R-:W-:Y:S01]  /*06a0*/  ISETP.NE.AND P0, PT, R4, RZ, P0 ;  /* 0x000000ff0400720c */ /* 0x000fe20000705270 */
[----:B------:R-:W-:-:S03]  /*06b0*/  IMAD R4, R5, UR6, R4 ;  /* 0x0000000605047c24 */ /* 0x000fc6000f8e0204 */
[----:B------:R-:W-:-:S04]  /*06c0*/  ISETP.NE.AND P0, PT, R5, RZ, P0 ;  /* 0x000000ff0500720c */ /* 0x000fc80000705270 */
[----:B------:R-:W-:-:S13]  /*06d0*/  ISETP.NE.AND P0, PT, R5, UR4, P0 ;  /* 0x0000000405007c0c */ /* 0x000fda0008705270 */
[----:B01----:R-:W0:Y:S08]  /*06e0*/  @!P0 LDC.64 R2, c[0x0][0x388] ;  /* 0x0000e200ff028b82 */ /* 0x003e300000000a00 */
[----:B------:R-:W1:Y:S01]  /*06f0*/  @!P0 LDC.64 R6, c[0x0][0x3b0] ;  /* 0x0000ec00ff068b82 */ /* 0x000e620000000a00 */
[----:B0-----:R-:W-:-:S05]  /*0700*/  @!P0 IMAD.WIDE R2, R4, 0x8, R2 ;  /* 0x0000000804028825 */ /* 0x001fca00078e0202 */
[----:B-1----:R0:W-:Y:S01]  /*0710*/  @!P0 STG.E.64 desc[UR22][R2.64], R6 ;  /* 0x0000000602008986 */ /* 0x0021e2000c101b16 */
[----:B------:R-:W-:Y:S05]  /*0720*/  @!P0 EXIT ;  /* 0x000000000000894d */ /* 0x000fea0003800000 */
[----:B------:R-:W1:Y:S01]  /*0730*/  LDCU UR4, c[0x0][0x39c] ;  /* 0x00007380ff0477ac */ /* 0x000e620008000800 */
[----:B0-----:R-:W0:Y:S01]  /*0740*/  LDC.64 R2, c[0x0][0x398] ;  /* 0x0000e600ff027b82 */ /* 0x001e220000000a00 */
[----:B------:R-:W-:Y:S01]  /*0750*/  HFMA2 R6, -RZ, RZ, 0, 5.9604644775390625e-08 ;  /* 0x00000001ff067431 */ /* 0x000fe200000001ff */
[----:B------:R2:W3:Y:S06]  /*0760*/  LDS.64 R12, [R0+0xa8] ;  /* 0x0000a800000c7984 */ /* 0x0004ec0000000a00 */
[----:B------:R-:W4:Y:S01]  /*0770*/  LDC.64 R10, c[0x0][0x3a8] ;  /* 0x0000ea00ff0a7b82 */ /* 0x000f220000000a00 */
[----:B-1----:R-:W0:Y:S01]  /*0780*/  MUFU.RCP64H R7, UR4 ;  /* 0x0000000400077d08 */ /* 0x002e220008001800 */
[----:B----4-:R-:W-:-:S02]  /*0790*/  DMUL R10, R10, R10 ;  /* 0x0000000a0a0a7228 */ /* 0x010fc40000000000 */
[----:B0-----:R-:W-:-:S08]  /*07a0*/  DFMA R8, R6, -R2, 1 ;  /* 0x3ff000000608742b */ /* 0x001fd00000000802 */
[----:B------:R-:W-:Y:S01]  /*07b0*/  DFMA R8, R8, R8, R8 ;  /* 0x000000080808722b */ /* 0x000fe20000000008 */
[----:B------:R-:W-:Y:S02]  /*07c0*/  R2UR UR18, R10 ;  /* 0x000000000a1272ca */ /* 0x000fe400000e0000 */
[----:B------:R-:W-:Y:S02]  /*07d0*/  R2UR UR19, R11 ;  /* 0x000000000b1372ca */ /* 0x000fe400000e0000 */
[----:B------:R2:W0:Y:S03]  /*07e0*/  LDS.64 R10, [R0+0x8] ;  /* 0x00000800000a7984 */ /* 0x0004260000000a00 */
[----:B------:R-:W-:-:S08]  /*07f0*/  DFMA R8, R6, R8, R6 ;  /* 0x000000080608722b */ /* 0x000fd00000000006 */
[----:B------:R-:W-:-:S08]  /*0800*/  DFMA R6, R8, -R2, 1 ;  /* 0x3ff000000806742b */ /* 0x000fd00000000802 */
[----:B------:R-:W-:Y:S02]  /*0810*/  DFMA R14, R8, R6, R8 ;  /* 0x00000006080e722b */ /* 0x000fe40000000008 */
[----:B------:R2:W1:Y:S04]  /*0820*/  LDS.64 R6, [R0+0x138] ;  /* 0x0001380000067984 */ /* 0x0004680000000a00 */
[----:B------:R2:W4:Y:S02]  /*0830*/  LDS.64 R8, [R0+0x98] ;  /* 0x0000980000087984 */ /* 0x0005240000000a00 */
[----:B------:R-:W-:-:S08]  /*0840*/  DMUL R16, R14, UR18 ;  /* 0x000000120e107c28 */ /* 0x000fd00008000000 */
[----:B------:R-:W-:-:S08]  /*0850*/  DFMA R2, R16, -R2, UR18 ;  /* 0x0000001210027e2b */ /* 0x000fd00008000802 */
[----:B------:R-:W-:Y:S01]  /*0860*/  DFMA R2, R14, R2, R16 ;  /* 0x000000020e02722b */ /* 0x000fe20000000010 */
[----:B------:R-:W-:Y:S02]  /*0870*/  IMAD.U32 R15, RZ, RZ, UR19 ;  /* 0x00000013ff0f7e24 */ /* 0x000fe4000f8e00ff */
[----:B------:R-:W-:-:S03]  /*0880*/  IMAD.U32 R14, RZ, RZ, UR18 ;  /* 0x00000012ff0e7e24 */ /* 0x000fc6000f8e00ff */
[----:B------:R-:W-:-:S04]  /*0890*/  FSETP.GEU.AND P1, PT, |R15|, 6.5827683646048100446e-37, PT ;  /* 0x036000000f00780b */ /* 0x000fc80003f2e200 */
[----:B------:R-:W-:-:S05]  /*08a0*/  FFMA R5, RZ, UR4, R3 ;  /* 0x00000004ff057c23 */ /* 0x000fca0008000003 */
[----:B------:R-:W-:-:S13]  /*08b0*/  FSETP.GT.AND P0, PT, |R5|, 1.469367938527859385e-39, PT ;  /* 0x001000000500780b */ /* 0x000fda0003f04200 */
[----:B01234-:R-:W-:Y:S05]  /*08c0*/  @P0 BRA P1, `(.L_x_13) ;  /* 0x0000000000100947 */ /* 0x01ffea0000800000 */
[----:B------:R-:W-:-:S07]  /*08d0*/  MOV R0, 0x8f0 ;  /* 0x000008f000007802 */ /* 0x000fce0000000f00 */
[----:B------:R-:W-:Y:S05]  /*08e0*/  CALL.REL.NOINC `($__internal_0_$__cuda_sm20_div_rn_f64_full) ;  /* 0x0000000000387944 */ /* 0x000fea0003c00000 */
[----:B------:R-:W-:Y:S02]  /*08f0*/  IMAD.U32 R2, RZ, RZ, UR4 ;  /* 0x00000004ff027e24 */ /* 0x000fe4000f8e00ff */
[----:B------:R-:W-:-:S07]  /*0900*/  IMAD.U32 R3, RZ, RZ, UR5 ;  /* 0x00000005ff037e24 */ /* 0x000fce000f8e00ff */
.L_x_13:
[----:B------:R-:W0:Y:S02]  /*0910*/  LDC.64 R14, c[0x0][0x390] ;  /* 0x0000e400ff0e7b82 */ /* 0x000e240000000a00 */
[----:B0-----:R-:W-:-:S06]  /*0920*/  IMAD.WIDE R14, R4, 0x8, R14 ;  /* 0x00000008040e7825 */ /* 0x001fcc00078e020e */
[----:B------:R-:W2:Y:S01]  /*0930*/  LDG.E.64 R14, desc[UR22][R14.64] ;  /* 0x000000160e0e7981 */ /* 0x000ea2000c1e1b00 */
[----:B------:R-:W-:-:S08]  /*0940*/  DADD R6, R10, R6 ;  /* 0x000000000a067229 */ /* 0x000fd00000000006 */
[----:B------:R-:W-:Y:S01]  /*0950*/  DADD R6, R8, R6 ;  /* 0x0000000008067229 */ /* 0x000fe20000000006 */
[----:B------:R-:W0:Y:S07]  /*0960*/  LDC.64 R8, c[0x0][0x388] ;  /* 0x0000e200ff087b82 */ /* 0x000e2e0000000a00 */
[----:B------:R-:W-:Y:S01]  /*0970*/  DADD R6, R12, R6 ;  /* 0x000000000c067229 */ /* 0x000fe20000000006 */
[----:B0-----:R-:W-:-:S07]  /*0980*/  IMAD.WIDE R8, R4, 0x8, R8 ;  /* 0x0000000804087825 */ /* 0x001fce00078e0208 */
[----:B--2---:R-:W-:-:S08]  /*0990*/  DFMA R6, R14, R2, R6 ;  /* 0x000000020e06722b */ /* 0x004fd00000000006 */
[----:B------:R-:W-:-:S07]  /*09a0*/  DMUL R6, R6, 0.25 ;  /* 0x3fd0000006067828 */ /* 0x000fce0000000000 */
[----:B------:R-:W-:Y:S01]  /*09b0*/  STG.E.64 desc[UR22][R8.64], R6 ;  /* 0x0000000608007986 */ /* 0x000fe2000c101b16 */
[----:B------:R-:W-:Y:S05]  /*09c0*/  EXIT ;  /* 0x000000000000794d */ /* 0x000fea0003800000 */
        .weak           $__internal_0_$__cuda_sm20_div_rn_f64_full
        .type           $__internal_0_$__cuda_sm20_div_rn_f64_full,@function
        .size           $__internal_0_$__cuda_sm20_div_rn_f64_full,(.L_x_19 - $__internal_0_$__cuda_sm20_div_rn_f64_full)
$__internal_0_$__cuda_sm20_div_rn_f64_full:
[----:B------:R-:W0:Y:S01]  /*09d0*/  LDCU.64 UR16, c[0x0][0x398] ;  /* 0x00007300ff1077ac */ /* 0x000e220008000a00 */
[----:B------:R-:W-:Y:S01]  /*09e0*/  MOV R18, 0x0 ;  /* 0x0000000000127802 */ /* 0x000fe20000000f00 */
[----:B------:R-:W-:Y:S01]  /*09f0*/  IMAD.MOV.U32 R19, RZ, RZ, 0x40000000 ;  /* 0x40000000ff137424 */ /* 0x000fe200078e00ff */
[----:B------:R-:W-:Y:S01]  /*0a00*/  UMOV UR7, UR19 ;  /* 0x0000001300077c82 */ /* 0x000fe20008000000 */
[----:B------:R-:W-:Y:S01]  /*0a10*/  UMOV UR13, 0x1ca00000 ;  /* 0x1ca00000000d7882 */ /* 0x000fe20000000000 */
[----:B------:R-:W-:Y:S01]  /*0a20*/  ULOP3.LUT UR12, UR7, 0x7ff00000, URZ, 0xc0, !UPT ;  /* 0x7ff00000070c7892 */ /* 0x000fe2000f8ec0ff */
[----:B------:R-:W-:Y:S02]  /*0a30*/  UMOV UR6, UR18 ;  /* 0x0000001200067c82 */ /* 0x000fe40008000000 */
[----:B------:R-:W-:Y:S02]  /*0a40*/  UMOV UR20, UR6 ;  /* 0x0000000600147c82 */ /* 0x000fe40008000000 */
[----:B------:R-:W-:-:S02]  /*0a50*/  IMAD.U32 R16, RZ, RZ, UR20 ;  /* 0x00000014ff107e24 */ /* 0x000fc4000f8e00ff */
[----:B0-----:R-:W-:Y:S01]  /*0a60*/  IMAD.U32 R2, RZ, RZ, UR17 ;  /* 0x00000011ff027e24 */ /* 0x001fe2000f8e00ff */
[----:B------:R-:W-:Y:S02]  /*0a70*/  ULOP3.LUT UR8, UR17, 0x800fffff, URZ, 0xc0, !UPT ;  /* 0x800fffff11087892 */ /* 0x000fe4000f8ec0ff */
[----:B------:R-:W-:Y:S02]  /*0a80*/  ULOP3.LUT UR10, UR17, 0x7ff00000, URZ, 0xc0, !UPT ;  /* 0x7ff00000110a7892 */ /* 0x000fe4000f8ec0ff */
[----:B------:R-:W-:Y:S01]  /*0a90*/  FSETP.GEU.AND P0, PT, |R2|, 1.469367938527859385e-39, PT ;  /* 0x001000000200780b */ /* 0x000fe20003f0e200 */
[----:B------:R-:W-:Y:S02]  /*0aa0*/  ULOP3.LUT UR9, UR8, 0x3ff00000, URZ, 0xfc, !UPT ;  /* 0x3ff0000008097892 */ /* 0x000fe4000f8efcff */
[----:B------:R-:W-:Y:S01]  /*0ab0*/  UISETP.GE.U32.AND UP1, UPT, UR12, UR10, UPT ;  /* 0x0000000a0c00728c */ /* 0x000fe2000bf26070 */
[----:B------:R-:W-:Y:S01]  /*0ac0*/  UMOV UR8, UR16 ;  /* 0x0000001000087c82 */ /* 0x000fe20008000000 */
[----:B------:R-:W-:-:S02]  /*0ad0*/  UMOV UR11, UR10 ;  /* 0x0000000a000b7c82 */ /* 0x000fc40008000000 */
[----:B------:R-:W-:-:S04]  /*0ae0*/  USEL UR13, UR13, 0x63400000, !UP1 ;  /* 0x634000000d0d7887 */ /* 0x000fc8000c800000 */
[----:B------:R-:W-:Y:S02]  /*0af0*/  ULOP3.LUT UR21, UR13, 0x800fffff, UR7, 0xf8, !UPT ;  /* 0x800fffff0d157892 */ /* 0x000fe4000f8ef807 */
[----:B------:R-:W-:Y:S01]  /*0b00*/  VOTEU.ANY UP0, P0 ;  /* 0x0000000000ff7886 */ /* 0x000fe20000000100 */
[----:B------:R-:W-:-:S03]  /*0b10*/  PLOP3.LUT P0, PT, PT, PT, UP0, 0x80, 0x8 ;  /* 0x000000000008781c */ /* 0x000fc60003f0f008 */
[----:B------:R-:W-:Y:S01]  /*0b20*/  IMAD.U32 R17, RZ, RZ, UR21 ;  /* 0x00000015ff117e24 */ /* 0x000fe2000f8e00ff */
[----:B------:R-:W0:Y:S02]  /*0b30*/  @!UP0 LDCU.64 UR4, c[0x0][0x398] ;  /* 0x00007300ff0487ac */ /* 0x000e240008000a00 */
[----:B0-----:R-:W-:Y:S01]  /*0b40*/  MOV R2, UR4 ;  /* 0x0000000400027c02 */ /* 0x001fe20008000f00 */
[----:B------:R-:W-:-:S06]  /*0b50*/  IMAD.U32 R3, RZ, RZ, UR5 ;  /* 0x00000005ff037e24 */ /* 0x000fcc000f8e00ff */
[----:B------:R-:W-:-:S10]  /*0b60*/  @!P0 DMUL R2, R2, 8.98846567431157953865e+307 ;  /* 0x7fe0000002028828 */ /* 0x000fd40000000000 */
[----:B------:R-:W-:Y:S02]  /*0b70*/  @!P0 R2UR UR15, R3 ;  /* 0x00000000030f82ca */ /* 0x000fe400000e0000 */
[----:B------:R-:W-:Y:S01]  /*0b80*/  @!P0 R2UR UR14, R2 ;  /* 0x00000000020e82ca */ /* 0x000fe200000e0000 */
[----:B------:R-:W-:-:S05]  /*0b90*/  IMAD.U32 R2, RZ, RZ, UR7 ;  /* 0x00000007ff027e24 */ /* 0x000fca000f8e00ff */
[----:B------:R-:W-:Y:S01]  /*0ba0*/  FSETP.GEU.AND P0, PT, |R2|, 1.469367938527859385e-39, PT ;  /* 0x001000000200780b */ /* 0x000fe20003f0e200 */
[----:B------:R-:W-:-:S04]  /*0bb0*/  IMAD.MOV.U32 R2, RZ, RZ, 0x1 ;  /* 0x00000001ff027424 */ /* 0x000fc800078e00ff */
[----:B------:R-:W-:Y:S01]  /*0bc0*/  @!UP0 UMOV UR9, UR15 ;  /* 0x0000000f00098c82 */ /* 0x000fe20008000000 */
[----:B------:R-:W-:Y:S01]  /*0bd0*/  @!UP0 ULOP3.LUT UR11, UR15, 0x7ff00000, URZ, 0xc0, !UPT ;  /* 0x7ff000000f0b8892 */ /* 0x000fe2000f8ec0ff */
[----:B------:R-:W0:Y:S01]  /*0be0*/  MUFU.RCP64H R3, UR9 ;  /* 0x0000000900037d08 */ /* 0x000e220008001800 */
[----:B------:R-:W-:Y:S01]  /*0bf0*/  @!UP0 UMOV UR8, UR14 ;  /* 0x0000000e00088c82 */ /* 0x000fe20008000000 */
[----:B------:R-:W-:Y:S01]  /*0c00*/  IMAD.U32 R15, RZ, RZ, UR9 ;  /* 0x00000009ff0f7e24 */ /* 0x000fe2000f8e00ff */
[----:B------:R-:W-:Y:S01]  /*0c10*/  UMOV UR14, UR12 ;  /* 0x0000000c000e7c82 */ /* 0x000fe20008000000 */
[----:B------:R-:W-:Y:S02]  /*0c20*/  IMAD.U32 R14, RZ, RZ, UR8 ;  /* 0x00000008ff0e7e24 */ /* 0x000fe4000f8e00ff */
[----:B------:R-:W-:Y:S01]  /*0c30*/  VOTEU.ANY UP1, P0 ;  /* 0x0000000000ff7886 */ /* 0x000fe20000020100 */
[----:B------:R-:W-:-:S04]  /*0c40*/  PLOP3.LUT P0, PT, PT, PT, UP1, 0x80, 0x8 ;  /* 0x000000000008781c */ /* 0x000fc80003f0f018 */
[----:B------:R-:W-:-:S04]  /*0c50*/  @!UP1 ULOP3.LUT UR4, UR13, 0x80000000, UR7, 0xf8, !UPT ;  /* 0x800000000d049892 */ /* 0x000fc8000f8ef807 */
[----:B------:R-:W-:Y:S01]  /*0c60*/  @!UP1 ULOP3.LUT UR5, UR4, 0x100000, URZ, 0xfc, !UPT ;  /* 0x0010000004059892 */ /* 0x000fe2000f8efcff */
[----:B0-----:R-:W-:Y:S02]  /*0c70*/  DFMA R14, R2, -R14, 1 ;  /* 0x3ff00000020e742b */ /* 0x001fe4000000080e */
[----:B------:R-:W-:-:S06]  /*0c80*/  @!UP1 UMOV UR4, URZ ;  /* 0x000000ff00049c82 */ /* 0x000fcc0008000000 */
[----:B------:R-:W-:Y:S02]  /*0c90*/  @!P0 DFMA R16, R16, R18, -UR4 ;  /* 0x8000000410108e2b */ /* 0x000fe40008000012 */
[----:B------:R-:W-:-:S08]  /*0ca0*/  DFMA R14, R14, R14, R14 ;  /* 0x0000000e0e0e722b */ /* 0x000fd0000000000e */
[----:B------:R-:W-:Y:S01]  /*0cb0*/  DFMA R14, R2, R14, R2 ;  /* 0x0000000e020e722b */ /* 0x000fe20000000002 */
[----:B------:R-:W-:Y:S01]  /*0cc0*/  @!P0 R2UR UR5, R17 ;  /* 0x00000000110582ca */ /* 0x000fe200000e0000 */
[----:B------:R-:W-:Y:S01]  /*0cd0*/  IMAD.U32 R2, RZ, RZ, UR8 ;  /* 0x00000008ff027e24 */ /* 0x000fe2000f8e00ff */
[----:B------:R-:W-:Y:S01]  /*0ce0*/  MOV R3, UR9 ;  /* 0x0000000900037c02 */ /* 0x000fe20008000f00 */
[----:B------:R-:W-:Y:S01]  /*0cf0*/  IMAD.U32 R17, RZ, RZ, UR9 ;  /* 0x00000009ff117e24 */ /* 0x000fe2000f8e00ff */
[----:B------:R-:W-:Y:S01]  /*0d00*/  @!P0 R2UR UR4, R16 ;  /* 0x00000000100482ca */ /* 0x000fe200000e0000 */
[----:B------:R-:W-:-:S03]  /*0d10*/  IMAD.U32 R16, RZ, RZ, UR8 ;  /* 0x00000008ff107e24 */ /* 0x000fc6000f8e00ff */
[----:B------:R-:W-:-:S05]  /*0d20*/  DFMA R2, R14, -R2, 1 ;  /* 0x3ff000000e02742b */ /* 0x000fca0000000802 */
[----:B------:R-:W-:Y:S02]  /*0d30*/  @!UP1 ULOP3.LUT UR14, UR5, 0x7ff00000, URZ, 0xc0, !UPT ;  /* 0x7ff00000050e9892 */ /* 0x000fe4000f8ec0ff */
[----:B------:R-:W-:Y:S01]  /*0d40*/  @!UP1 UMOV UR21, UR5 ;  /* 0x0000000500159c82 */ /* 0x000fe20008000000 */
[----:B------:R-:W-:Y:S01]  /*0d50*/  DFMA R2, R14, R2, R14 ;  /* 0x000000020e02722b */ /* 0x000fe2000000000e */
[----:B------:R-:W-:Y:S01]  /*0d60*/  @!UP1 UMOV UR20, UR4 ;  /* 0x0000000400149c82 */ /* 0x000fe20008000000 */
[----:B------:R-:W-:Y:S02]  /*0d70*/  UIADD3 UR4, UPT, UPT, UR14, -0x1, URZ ;  /* 0xffffffff0e047890 */ /* 0x000fe4000fffe0ff */
[----:B------:R-:W-:Y:S02]  /*0d80*/  UIADD3 UR5, UPT, UPT, UR11, -0x1, URZ ;  /* 0xffffffff0b057890 */ /* 0x000fe4000fffe0ff */
[----:B------:R-:W-:Y:S02]  /*0d90*/  UISETP.GT.U32.AND UP0, UPT, UR4, 0x7feffffe, UPT ;  /* 0x7feffffe0400788c */ /* 0x000fe4000bf04070 */
[----:B------:R-:W-:-:S02]  /*0da0*/  DMUL R14, R2, UR20 ;  /* 0x00000014020e7c28 */ /* 0x000fc40008000000 */
[----:B------:R-:W-:-:S06]  /*0db0*/  UISETP.GT.U32.OR UP0, UPT, UR5, 0x7feffffe, UP0 ;  /* 0x7feffffe0500788c */ /* 0x000fcc0008704470 */
[----:B------:R-:W-:-:S08]  /*0dc0*/  DFMA R16, R14, -R16, UR20 ;  /* 0x000000140e107e2b */ /* 0x000fd00008000810 */
[----:B------:R-:W-:Y:S01]  /*0dd0*/  DFMA R2, R2, R16, R14 ;  /* 0x000000100202722b */ /* 0x000fe2000000000e */
[----:B------:R-:W-:Y:S10]  /*0de0*/  BRA.U UP0, `(.L_x_14) ;  /* 0x0000000100907547 */ /* 0x000ff4000b800000 */
[----:B------:R-:W-:Y:S02]  /*0df0*/  IMAD.U32 R5, RZ, RZ, UR12 ;  /* 0x0000000cff057e24 */ /* 0x000fe4000f8e00ff */
[----:B------:R-:W-:-:S05]  /*0e00*/  IMAD.U32 R14, RZ, RZ, UR10 ;  /* 0x0000000aff0e7e24 */ /* 0x000fca000f8e00ff */
[----:B------:R-:W-:Y:S01]  /*0e10*/  VIADDMNMX R5, R5, -R14, 0xb9600000, !PT ;  /* 0xb960000005057446 */ /* 0x000fe2000780090e */
[----:B------:R-:W-:-:S03]  /*0e20*/  IMAD.MOV.U32 R14, RZ, RZ, RZ ;  /* 0x000000ffff0e7224 */ /* 0x000fc600078e00ff */
[----:B------:R-:W-:-:S04]  /*0e30*/  VIMNMX R5, PT, PT, R5, 0x46a00000, PT ;  /* 0x46a0000005057848 */ /* 0x000fc80003fe0100 */
[----:B------:R-:W-:-:S05]  /*0e40*/  IADD3 R5, PT, PT, R5, -UR13, RZ ;  /* 0x8000000d05057c10 */ /* 0x000fca000fffe0ff */
[----:B------:R-:W-:-:S06]  /*0e50*/  VIADD R15, R5, 0x7fe00000 ;  /* 0x7fe00000050f7836 */ /* 0x000fcc0000000000 */
[----:B------:R-:W-:-:S10]  /*0e60*/  DMUL R16, R2, R14 ;  /* 0x0000000e02107228 */ /* 0x000fd40000000000 */
[----:B------:R-:W-:Y:S02]  /*0e70*/  R2UR UR5, R17 ;  /* 0x00000000110572ca */ /* 0x000fe400000e0000 */
[----:B------:R-:W-:-:S11]  /*0e80*/  R2UR UR4, R16 ;  /* 0x00000000100472ca */ /* 0x000fd600000e0000 */
[----:B------:R-:W-:Y:S02]  /*0e90*/  IMAD.U32 R17, RZ, RZ, UR5 ;  /* 0x00000005ff117e24 */ /* 0x000fe4000f8e00ff */
[----:B------:R-:W-:-:S03]  /*0ea0*/  IMAD.U32 R16, RZ, RZ, UR4 ;  /* 0x00000004ff107e24 */ /* 0x000fc6000f8e00ff */
[----:B------:R-:W-:-:S13]  /*0eb0*/  FSETP.GTU.AND P0, PT, |R17|, 1.469367938527859385e-39, PT ;  /* 0x001000001100780b */ /* 0x000fda0003f0c200 */
[----:B------:R-:W-:Y:S05]  /*0ec0*/  @P0 BRA `(.L_x_15) ;  /* 0x0000000000b80947 */ /* 0x000fea0003800000 */
[----:B------:R-:W-:Y:S01]  /*0ed0*/  MOV R16, UR8 ;  /* 0x0000000800107c02 */ /* 0x000fe20008000f00 */
[----:B------:R-:W-:Y:S02]  /*0ee0*/  IMAD.U32 R17, RZ, RZ, UR9 ;  /* 0x00000009ff117e24 */ /* 0x000fe4000f8e00ff */
[----:B------:R-:W-:-:S04]  /*0ef0*/  IMAD.MOV.U32 R14, RZ, RZ, RZ ;  /* 0x000000ffff0e7224 */ /* 0x000fc800078e00ff */
[----:B------:R-:W-:-:S10]  /*0f00*/  DFMA R16, R2, -R16, UR20 ;  /* 0x0000001402107e2b */ /* 0x000fd40008000810 */
[----:B------:R-:W-:Y:S02]  /*0f10*/  R2UR UR7, R17 ;  /* 0x00000000110772ca */ /* 0x000fe400000e0000 */
[----:B------:R-:W-:-:S11]  /*0f20*/  R2UR UR6, R16 ;  /* 0x00000000100672ca */ /* 0x000fd600000e0000 */
[----:B------:R-:W-:Y:S01]  /*0f30*/  FSETP.NEU.AND P0, PT, RZ, UR7, PT ;  /* 0x00000007ff007c0b */ /* 0x000fe2000bf0d000 */
[----:B------:R-:W-:-:S06]  /*0f40*/  ULOP3.LUT UR6, UR7, 0x80000000, UR17, 0x48, !UPT ;  /* 0x8000000007067892 */ /* 0x000fcc000f8e4811 */
[----:B------:R-:W-:-:S06]  /*0f50*/  LOP3.LUT R15, R15, UR6, RZ, 0xfc, !PT ;  /* 0x000000060f0f7c12 */ /* 0x000fcc000f8efcff */
[----:B------:R-:W-:Y:S05]  /*0f60*/  @!P0 BRA `(.L_x_15) ;  /* 0x0000000000908947 */ /* 0x000fea0003800000 */
[----:B------:R-:W-:Y:S01]  /*0f70*/  IMAD.MOV R17, RZ, RZ, -R5 ;  /* 0x000000ffff117224 */ /* 0x000fe200078e0a05 */
[----:B------:R-:W-:Y:S01]  /*0f80*/  IADD3 R5, PT, PT, -R5, -0x43300000, RZ ;  /* 0xbcd0000005057810 */ /* 0x000fe20007ffe1ff */
[----:B------:R-:W-:-:S06]  /*0f90*/  IMAD.MOV.U32 R16, RZ, RZ, RZ ;  /* 0x000000ffff107224 */ /* 0x000fcc00078e00ff */
[----:B------:R-:W-:Y:S02]  /*0fa0*/  DFMA R16, -R16, UR4, R2 ;  /* 0x0000000410107c2b */ /* 0x000fe40008000102 */
[----:B------:R-:W-:-:S08]  /*0fb0*/  DMUL.RP R2, R2, R14 ;  /* 0x0000000e02027228 */ /* 0x000fd00000008000 */
[----:B------:R-:W-:Y:S02]  /*0fc0*/  FSETP.NEU.AND P0, PT, |R17|, R5, PT ;  /* 0x000000051100720b */ /* 0x000fe40003f0d200 */
[----:B------:R-:W-:Y:S02]  /*0fd0*/  LOP3.LUT R3, R3, UR6, RZ, 0x3c, !PT ;  /* 0x0000000603037c12 */ /* 0x000fe4000f8e3cff */
[----:B------:R-:W-:Y:S02]  /*0fe0*/  FSEL R2, R2, UR4, !P0 ;  /* 0x0000000402027c08 */ /* 0x000fe4000c000000 */
[----:B------:R-:W-:Y:S02]  /*0ff0*/  FSEL R3, R3, UR5, !P0 ;  /* 0x0000000503037c08 */ /* 0x000fe4000c000000 */
[----:B------:R-:W-:Y:S02]  /*1000*/  R2UR UR4, R2 ;  /* 0x00000000020472ca */ /* 0x000fe400000e0000 */
[----:B------:R-:W-:Y:S01]  /*1010*/  R2UR UR5, R3 ;  /* 0x00000000030572ca */ /* 0x000fe200000e0000 */
[----:B------:R-:W-:-:S14]  /*1020*/  BRA `(.L_x_15) ;  /* 0x0000000000607947 */ /* 0x000fdc0003800000 */
.L_x_14:
[----:B------:R-:W-:Y:S01]  /*1030*/  MOV R2, UR6 ;  /* 0x0000000600027c02 */ /* 0x000fe20008000f00 */
[----:B------:R-:W-:-:S06]  /*1040*/  IMAD.U32 R3, RZ, RZ, UR7 ;  /* 0x00000007ff037e24 */ /* 0x000fcc000f8e00ff */
[----:B------:R-:W-:-:S14]  /*1050*/  DSETP.NAN.AND P0, PT, R2, UR6, PT ;  /* 0x0000000602007e2a */ /* 0x000fdc000bf08000 */
[----:B------:R-:W-:Y:S05]  /*1060*/  @P0 BRA `(.L_x_16) ;  /* 0x0000000000480947 */ /* 0x000fea0003800000 */
[----:B------:R-:W0:Y:S02]  /*1070*/  LDC.64 R2, c[0x0][0x398] ;  /* 0x0000e600ff027b82 */ /* 0x000e240000000a00 */
[----:B0-----:R-:W-:-:S14]  /*1080*/  DSETP.NAN.AND P0, PT, R2, R2, PT ;  /* 0x000000020200722a */ /* 0x001fdc0003f08000 */
[----:B------:R-:W-:Y:S05]  /*1090*/  @P0 BRA `(.L_x_17) ;  /* 0x0000000000300947 */ /* 0x000fea0003800000 */
[----:B------:R-:W-:Y:S01]  /*10a0*/  UISETP.NE.AND UP0, UPT, UR14, UR11, UPT ;  /* 0x0000000b0e00728c */ /* 0x000fe2000bf05270 */
[----:B------:R-:W-:Y:S01]  /*10b0*/  UMOV UR4, 0x0 ;  /* 0x0000000000047882 */ /* 0x000fe20000000000 */
[----:B------:R-:W-:-:S07]  /*10c0*/  UMOV UR5, 0xfff80000 ;  /* 0xfff8000000057882 */ /* 0x000fce0000000000 */
[----:B------:R-:W-:Y:S05]  /*10d0*/  BRA.U !UP0, `(.L_x_15) ;  /* 0x0000000108347547 */ /* 0x000fea000b800000 */
[----:B------:R-:W-:Y:S02]  /*10e0*/  UISETP.NE.AND UP0, UPT, UR14, 0x7ff00000, UPT ;  /* 0x7ff000000e00788c */ /* 0x000fe4000bf05270 */
[----:B------:R-:W-:Y:S02]  /*10f0*/  ULOP3.LUT UR5, UR7, 0x80000000, UR17, 0x48, !UPT ;  /* 0x8000000007057892 */ /* 0x000fe4000f8e4811 */
[----:B------:R-:W-:-:S11]  /*1100*/  UISETP.EQ.OR UP0, UPT, UR11, URZ, !UP0 ;  /* 0x000000ff0b00728c */ /* 0x000fd6000c702670 */
[----:B------:R-:W-:Y:S01]  /*1110*/  @UP0 ULOP3.LUT UR6, UR5, 0x7ff00000, URZ, 0xfc, !UPT ;  /* 0x7ff0000005060892 */ /* 0x000fe2000f8efcff */
[----:B------:R-:W-:Y:S01]  /*1120*/  @!UP0 UMOV UR4, URZ ;  /* 0x000000ff00048c82 */ /* 0x000fe20008000000 */
[----:B------:R-:W-:-:S05]  /*1130*/  @UP0 UMOV UR4, URZ ;  /* 0x000000ff00040c82 */ /* 0x000fca0008000000 */
[----:B------:R-:W-:Y:S01]  /*1140*/  @UP0 UMOV UR5, UR6 ;  /* 0x0000000600050c82 */ /* 0x000fe20008000000 */
[----:B------:R-:W-:Y:S05]  /*1150*/  BRA `(.L_x_15) ;  /* 0x0000000000147947 */ /* 0x000fea0003800000 */
.L_x_17:
[----:B------:R-:W-:Y:S01]  /*1160*/  ULOP3.LUT UR5, UR17, 0x80000, URZ, 0xfc, !UPT ;  /* 0x0008000011057892 */ /* 0x000fe2000f8efcff */
[----:B------:R-:W-:Y:S01]  /*1170*/  UMOV UR4, UR16 ;  /* 0x0000001000047c82 */ /* 0x000fe20008000000 */
[----:B------:R-:W-:Y:S10]  /*1180*/  BRA `(.L_x_15) ;  /* 0x0000000000087947 */ /* 0x000ff40003800000 */
.L_x_16:
[----:B------:R-:W-:Y:S01]  /*1190*/  ULOP3.LUT UR5, UR7, 0x80000, URZ, 0xfc, !UPT ;  /* 0x0008000007057892 */ /* 0x000fe2000f8efcff */
[----:B------:R-:W-:-:S11]  /*11a0*/  UMOV UR4, UR6 ;  /* 0x0000000600047c82 */ /* 0x000fd60008000000 */
.L_x_15:
[----:B------:R-:W-:Y:S02]  /*11b0*/  IMAD.MOV.U32 R2, RZ, RZ, R0 ;  /* 0x000000ffff027224 */ /* 0x000fe400078e0000 */
[----:B------:R-:W-:-:S04]  /*11c0*/  IMAD.MOV.U32 R3, RZ, RZ, 0x0 ;  /* 0x00000000ff037424 */ /* 0x000fc800078e00ff */
[----:B------:R-:W-:Y:S05]  /*11d0*/  RET.REL.NODEC R2 `(_Z19compute_temperaturePdS_S_didd) ;  /* 0xffffffec02887950 */ /* 0x000fea0003c3ffff */
.L_x_18:
        /* <DEDUP_REMOVED lines=10> */
.L_x_19:


//--------------------- .nv.shared._Z18max_diff_reductionPdS_S_i --------------------------
	.section	.nv.shared._Z18max_diff_reductionPdS_S_i,"aw",@nobits
	.sectionflags	@""
	.align	8
.nv.shared._Z18max_diff_reductionPdS_S_i:
	.zero		3072


//--------------------- .nv.shared.reserved.0     --------------------------
	.section	.nv.shared.reserved.0,"aw",@nobits
	.weak		__nv_reservedSMEM_offset_0_alias
	.size		__nv_reservedSMEM_offset_0_alias, 0, 64
	.other		__nv_reservedSMEM_offset_0_alias,@"STO_CUDA_RESERVED_SHARED STV_DEFAULT"
__nv_reservedSMEM_offset_0_alias:
	.zero		0
	.zero		64


//--------------------- .nv.shared._Z19compute_temperaturePdS_S_didd --------------------------
	.section	.nv.shared._Z19compute_temperaturePdS_S_didd,"aw",@nobits
	.sectionflags	@""
	.align	8
.nv.shared._Z19compute_temperaturePdS_S_didd:
	.zero		3760


//--------------------- .nv.constant0._Z18max_diff_reductionPdS_S_i --------------------------
	.section	.nv.constant0._Z18max_diff_reductionPdS_S_i,"a",@progbits
	.sectionflags	@""
	.align	4
.nv.constant0._Z18max_diff_reductionPdS_S_i:
	.zero		924


//--------------------- .nv.constant0._Z19compute_temperaturePdS_S_didd --------------------------
	.section	.nv.constant0._Z19compute_temperaturePdS_S_didd,"a",@progbits
	.sectionflags	@""
	.align	4
.nv.constant0._Z19compute_temperaturePdS_S_didd:
	.zero		952


//--------------------- SYMBOLS --------------------------

	.type		.nv.reservedSmem.offset0,@object
	.size		.nv.reservedSmem.offset0,0x4
	.type		.nv.reservedSmem.cap,@object
	.size		.nv.reservedSmem.cap,0x4
